	.target	sm_100a

	.elftype	@"ET_EXEC"


//--------------------- .note.nv.tkinfo           --------------------------
	.section	.note.nv.tkinfo,"",@"SHT_NOTE"
	.sectionflags	@"SHF_NOTE_NV_TKINFO"
	.tkinfo
        /*0018*/ 	.word	0x00000081
        /*0030*/ 	.string	""
        /*0030*/ 	.string	"ptxas-blackwell"
        /*0030*/ 	.string	"Cuda compilation tools, release 12.9, V12.9.86"
        /*0030*/ 	.string	"Build cuda_12.9.r12.9/compiler.36037853_0"
        /*0030*/ 	.string	"-v  -suppress-debug-info  -lineinfo  -arch sm_100a "



//--------------------- .note.nv.cuver            --------------------------
	.section	.note.nv.cuver,"",@"SHT_NOTE"
	.sectionflags	@"SHF_NOTE_NV_CUVER"
        /*0018*/ 	.short	0x0001
        /*001a*/ 	.short	0x0064
        /*001c*/ 	.short	0x0001
        /*001e*/ 	.short	0x0000
        /*0020*/ 	.short	0x0001
        /*0022*/ 	.short	0x0000


//--------------------- .nv.info                  --------------------------
	.section	.nv.info,"",@"SHT_CUDA_INFO"
	.align	4


	//----- nvinfo : EIATTR_REGCOUNT
	.align		4
        /*0000*/ 	.byte	0x04, 0x2f
        /*0002*/ 	.short	(.L_2 - .L_1)
	.align		4
.L_1:
        /*0004*/ 	.word	index@(attn_fwd)
        /*0008*/ 	.word	0x00000030


	//----- nvinfo : EIATTR_FRAME_SIZE
	.align		4
.L_2:
        /*000c*/ 	.byte	0x04, 0x11
        /*000e*/ 	.short	(.L_4 - .L_3)
	.align		4
.L_3:
        /*0010*/ 	.word	index@(attn_fwd)
        /*0014*/ 	.word	0x00000000


	//----- nvinfo : EIATTR_MIN_STACK_SIZE
	.align		4
.L_4:
        /*0018*/ 	.byte	0x04, 0x12
        /*001a*/ 	.short	(.L_6 - .L_5)
	.align		4
.L_5:
        /*001c*/ 	.word	index@(attn_fwd)
        /*0020*/ 	.word	0x00000000
.L_6:


//--------------------- .nv.info.attn_fwd         --------------------------
	.section	.nv.info.attn_fwd,"",@"SHT_CUDA_INFO"
	.sectionflags	@""
	.align	4


	//----- nvinfo : EIATTR_CUDA_API_VERSION
	.align		4
        /*0000*/ 	.byte	0x04, 0x37
        /*0002*/ 	.short	(.L_8 - .L_7)
.L_7:
        /*0004*/ 	.word	0x00000081


	//----- nvinfo : EIATTR_KPARAM_INFO
	.align		4
.L_8:
        /*0008*/ 	.byte	0x04, 0x17
        /*000a*/ 	.short	(.L_10 - .L_9)
.L_9:
        /*000c*/ 	.word	0x00000000
        /*0010*/ 	.short	0x0019
        /*0012*/ 	.short	0x0080
        /*0014*/ 	.byte	0x00, 0xf4, 0x21, 0x00


	//----- nvinfo : EIATTR_KPARAM_INFO
	.align		4
.L_10:
        /*0018*/ 	.byte	0x04, 0x17
        /*001a*/ 	.short	(.L_12 - .L_11)
.L_11:
        /*001c*/ 	.word	0x00000000
        /*0020*/ 	.short	0x0018
        /*0022*/ 	.short	0x0078
        /*0024*/ 	.byte	0x00, 0xf4, 0x21, 0x00


	//----- nvinfo : EIATTR_KPARAM_INFO
	.align		4
.L_12:
        /*0028*/ 	.byte	0x04, 0x17
        /*002a*/ 	.short	(.L_14 - .L_13)
.L_13:
        /*002c*/ 	.word	0x00000000
        /*0030*/ 	.short	0x0017
        /*0032*/ 	.short	0x0070
        /*0034*/ 	.byte	0x00, 0xf0, 0x11, 0x00


	//----- nvinfo : EIATTR_KPARAM_INFO
	.align		4
.L_14:
        /*0038*/ 	.byte	0x04, 0x17
        /*003a*/ 	.short	(.L_16 - .L_15)
.L_15:
        /*003c*/ 	.word	0x00000000
        /*0040*/ 	.short	0x0016
        /*0042*/ 	.short	0x006c
        /*0044*/ 	.byte	0x00, 0xf0, 0x11, 0x00


	//----- nvinfo : EIATTR_KPARAM_INFO
	.align		4
.L_16:
        /*0048*/ 	.byte	0x04, 0x17
        /*004a*/ 	.short	(.L_18 - .L_17)
.L_17:
        /*004c*/ 	.word	0x00000000
        /*0050*/ 	.short	0x0015
        /*0052*/ 	.short	0x0068
        /*0054*/ 	.byte	0x00, 0xf0, 0x11, 0x00


	//----- nvinfo : EIATTR_KPARAM_INFO
	.align		4
.L_18:
        /*0058*/ 	.byte	0x04, 0x17
        /*005a*/ 	.short	(.L_20 - .L_19)
.L_19:
        /*005c*/ 	.word	0x00000000
        /*0060*/ 	.short	0x0014
        /*0062*/ 	.short	0x0064
        /*0064*/ 	.byte	0x00, 0xf0, 0x11, 0x00


	//----- nvinfo : EIATTR_KPARAM_INFO
	.align		4
.L_20:
        /*0068*/ 	.byte	0x04, 0x17
        /*006a*/ 	.short	(.L_22 - .L_21)
.L_21:
        /*006c*/ 	.word	0x00000000
        /*0070*/ 	.short	0x0013
        /*0072*/ 	.short	0x0060
        /*0074*/ 	.byte	0x00, 0xf0, 0x11, 0x00


	//----- nvinfo : EIATTR_KPARAM_INFO
	.align		4
.L_22:
        /*0078*/ 	.byte	0x04, 0x17
        /*007a*/ 	.short	(.L_24 - .L_23)
.L_23:
        /*007c*/ 	.word	0x00000000
        /*0080*/ 	.short	0x0012
        /*0082*/ 	.short	0x005c
        /*0084*/ 	.byte	0x00, 0xf0, 0x11, 0x00


	//----- nvinfo : EIATTR_KPARAM_INFO
	.align		4
.L_24:
        /*0088*/ 	.byte	0x04, 0x17
        /*008a*/ 	.short	(.L_26 - .L_25)
.L_25:
        /*008c*/ 	.word	0x00000000
        /*0090*/ 	.short	0x0011
        /*0092*/ 	.short	0x0058
        /*0094*/ 	.byte	0x00, 0xf0, 0x11, 0x00


	//----- nvinfo : EIATTR_KPARAM_INFO
	.align		4
.L_26:
        /*0098*/ 	.byte	0x04, 0x17
        /*009a*/ 	.short	(.L_28 - .L_27)
.L_27:
        /*009c*/ 	.word	0x00000000
        /*00a0*/ 	.short	0x0010
        /*00a2*/ 	.short	0x0054
        /*00a4*/ 	.byte	0x00, 0xf0, 0x11, 0x00


	//----- nvinfo : EIATTR_KPARAM_INFO
	.align		4
.L_28:
        /*00a8*/ 	.byte	0x04, 0x17
        /*00aa*/ 	.short	(.L_30 - .L_29)
.L_29:
        /*00ac*/ 	.word	0x00000000
        /*00b0*/ 	.short	0x000f
        /*00b2*/ 	.short	0x0050
        /*00b4*/ 	.byte	0x00, 0xf0, 0x11, 0x00


	//----- nvinfo : EIATTR_KPARAM_INFO
	.align		4
.L_30:
        /*00b8*/ 	.byte	0x04, 0x17
        /*00ba*/ 	.short	(.L_32 - .L_31)
.L_31:
        /*00bc*/ 	.word	0x00000000
        /*00c0*/ 	.short	0x000e
        /*00c2*/ 	.short	0x004c
        /*00c4*/ 	.byte	0x00, 0xf0, 0x11, 0x00


	//----- nvinfo : EIATTR_KPARAM_INFO
	.align		4
.L_32:
        /*00c8*/ 	.byte	0x04, 0x17
        /*00ca*/ 	.short	(.L_34 - .L_33)
.L_33:
        /*00cc*/ 	.word	0x00000000
        /*00d0*/ 	.short	0x000d
        /*00d2*/ 	.short	0x0048
        /*00d4*/ 	.byte	0x00, 0xf0, 0x11, 0x00


	//----- nvinfo : EIATTR_KPARAM_INFO
	.align		4
.L_34:
        /*00d8*/ 	.byte	0x04, 0x17
        /*00da*/ 	.short	(.L_36 - .L_35)
.L_35:
        /*00dc*/ 	.word	0x00000000
        /*00e0*/ 	.short	0x000c
        /*00e2*/ 	.short	0x0044
        /*00e4*/ 	.byte	0x00, 0xf0, 0x11, 0x00


	//----- nvinfo : EIATTR_KPARAM_INFO
	.align		4
.L_36:
        /*00e8*/ 	.byte	0x04, 0x17
        /*00ea*/ 	.short	(.L_38 - .L_37)
.L_37:
        /*00ec*/ 	.word	0x00000000
        /*00f0*/ 	.short	0x000b
        /*00f2*/ 	.short	0x0040
        /*00f4*/ 	.byte	0x00, 0xf0, 0x11, 0x00


	//----- nvinfo : EIATTR_KPARAM_INFO
	.align		4
.L_38:
        /*00f8*/ 	.byte	0x04, 0x17
        /*00fa*/ 	.short	(.L_40 - .L_39)
.L_39:
        /*00fc*/ 	.word	0x00000000
        /*0100*/ 	.short	0x000a
        /*0102*/ 	.short	0x003c
        /*0104*/ 	.byte	0x00, 0xf0, 0x11, 0x00


	//----- nvinfo : EIATTR_KPARAM_INFO
	.align		4
.L_40:
        /*0108*/ 	.byte	0x04, 0x17
        /*010a*/ 	.short	(.L_42 - .L_41)
.L_41:
        /*010c*/ 	.word	0x00000000
        /*0110*/ 	.short	0x0009
        /*0112*/ 	.short	0x0038
        /*0114*/ 	.byte	0x00, 0xf0, 0x11, 0x00


	//----- nvinfo : EIATTR_KPARAM_INFO
	.align		4
.L_42:
        /*0118*/ 	.byte	0x04, 0x17
        /*011a*/ 	.short	(.L_44 - .L_43)
.L_43:
        /*011c*/ 	.word	0x00000000
        /*0120*/ 	.short	0x0008
        /*0122*/ 	.short	0x0034
        /*0124*/ 	.byte	0x00, 0xf0, 0x11, 0x00


	//----- nvinfo : EIATTR_KPARAM_INFO
	.align		4
.L_44:
        /*0128*/ 	.byte	0x04, 0x17
        /*012a*/ 	.short	(.L_46 - .L_45)
.L_45:
        /*012c*/ 	.word	0x00000000
        /*0130*/ 	.short	0x0007
        /*0132*/ 	.short	0x0030
        /*0134*/ 	.byte	0x00, 0xf0, 0x11, 0x00


	//----- nvinfo : EIATTR_KPARAM_INFO
	.align		4
.L_46:
        /*0138*/ 	.byte	0x04, 0x17
        /*013a*/ 	.short	(.L_48 - .L_47)
.L_47:
        /*013c*/ 	.word	0x00000000
        /*0140*/ 	.short	0x0006
        /*0142*/ 	.short	0x002c
        /*0144*/ 	.byte	0x00, 0xf0, 0x11, 0x00


	//----- nvinfo : EIATTR_KPARAM_INFO
	.align		4
.L_48:
        /*0148*/ 	.byte	0x04, 0x17
        /*014a*/ 	.short	(.L_50 - .L_49)
.L_49:
        /*014c*/ 	.word	0x00000000
        /*0150*/ 	.short	0x0005
        /*0152*/ 	.short	0x0028
        /*0154*/ 	.byte	0x00, 0xf0, 0x11, 0x00


	//----- nvinfo : EIATTR_KPARAM_INFO
	.align		4
.L_50:
        /*0158*/ 	.byte	0x04, 0x17
        /*015a*/ 	.short	(.L_52 - .L_51)
.L_51:
        /*015c*/ 	.word	0x00000000
        /*0160*/ 	.short	0x0004
        /*0162*/ 	.short	0x0020
        /*0164*/ 	.byte	0x00, 0xf4, 0x21, 0x00


	//----- nvinfo : EIATTR_KPARAM_INFO
	.align		4
.L_52:
        /*0168*/ 	.byte	0x04, 0x17
        /*016a*/ 	.short	(.L_54 - .L_53)
.L_53:
        /*016c*/ 	.word	0x00000000
        /*0170*/ 	.short	0x0003
        /*0172*/ 	.short	0x0018
        /*0174*/ 	.byte	0x00, 0xf4, 0x21, 0x00


	//----- nvinfo : EIATTR_KPARAM_INFO
	.align		4
.L_54:
        /*0178*/ 	.byte	0x04, 0x17
        /*017a*/ 	.short	(.L_56 - .L_55)
.L_55:
        /*017c*/ 	.word	0x00000000
        /*0180*/ 	.short	0x0002
        /*0182*/ 	.short	0x0010
        /*0184*/ 	.byte	0x00, 0xf4, 0x21, 0x00


	//----- nvinfo : EIATTR_KPARAM_INFO
	.align		4
.L_56:
        /*0188*/ 	.byte	0x04, 0x17
        /*018a*/ 	.short	(.L_58 - .L_57)
.L_57:
        /*018c*/ 	.word	0x00000000
        /*0190*/ 	.short	0x0001
        /*0192*/ 	.short	0x0008
        /*0194*/ 	.byte	0x00, 0xf4, 0x21, 0x00


	//----- nvinfo : EIATTR_KPARAM_INFO
	.align		4
.L_58:
        /*0198*/ 	.byte	0x04, 0x17
        /*019a*/ 	.short	(.L_60 - .L_59)
.L_59:
        /*019c*/ 	.word	0x00000000
        /*01a0*/ 	.short	0x0000
        /*01a2*/ 	.short	0x0000
        /*01a4*/ 	.byte	0x00, 0xf4, 0x21, 0x00


	//----- nvinfo : EIATTR_SPARSE_MMA_MASK
	.align		4
.L_60:
        /*01a8*/ 	.byte	0x03, 0x50
        /*01aa*/ 	.short	0x0000


	//----- nvinfo : EIATTR_MAXREG_COUNT
	.align		4
        /*01ac*/ 	.byte	0x03, 0x1b
        /*01ae*/ 	.short	0x00ff


	//----- nvinfo : EIATTR_NUM_BARRIERS
	.align		4
        /*01b0*/ 	.byte	0x02, 0x4c
        /*01b2*/ 	.byte	0x01
	.zero		1


	//----- nvinfo : EIATTR_COOP_GROUP_MASK_REGIDS
	.align		4
        /*01b4*/ 	.byte	0x04, 0x29
        /*01b6*/ 	.short	(.L_62 - .L_61)


	//   ....[0]....
.L_61:
        /*01b8*/ 	.word	0xffffffff


	//   ....[1]....
        /*01bc*/ 	.word	0xffffffff


	//   ....[2]....
        /*01c0*/ 	.word	0xffffffff


	//   ....[3]....
        /*01c4*/ 	.word	0xffffffff


	//   ....[4]....
        /*01c8*/ 	.word	0xffffffff


	//   ....[5]....
        /*01cc*/ 	.word	0xffffffff


	//   ....[6]....
        /*01d0*/ 	.word	0xffffffff


	//   ....[7]....
        /*01d4*/ 	.word	0xffffffff


	//----- nvinfo : EIATTR_COOP_GROUP_INSTR_OFFSETS
	.align		4
.L_62:
        /*01d8*/ 	.byte	0x04, 0x28
        /*01da*/ 	.short	(.L_64 - .L_63)


	//   ....[0]....
.L_63:
        /*01dc*/ 	.word	0x000009c0


	//   ....[1]....
        /*01e0*/ 	.word	0x000009e0


	//   ....[2]....
        /*01e4*/ 	.word	0x00000a00


	//   ....[3]....
        /*01e8*/ 	.word	0x00000a20


	//   ....[4]....
        /*01ec*/ 	.word	0x00000c70


	//   ....[5]....
        /*01f0*/ 	.word	0x00000cf0


	//   ....[6]....
        /*01f4*/ 	.word	0x00000d50


	//   ....[7]....
        /*01f8*/ 	.word	0x00000d60


	//----- nvinfo : EIATTR_VRC_CTA_INIT_COUNT
	.align		4
.L_64:
        /*01fc*/ 	.byte	0x02, 0x4a
	.zero		1
	.zero		1


	//----- nvinfo : EIATTR_EXIT_INSTR_OFFSETS
	.align		4
        /*0200*/ 	.byte	0x04, 0x1c
        /*0202*/ 	.short	(.L_66 - .L_65)


	//   ....[0]....
.L_65:
        /*0204*/ 	.word	0x00001a50


	//   ....[1]....
        /*0208*/ 	.word	0x00001a80


	//----- nvinfo : EIATTR_REQNTID
	.align		4
.L_66:
        /*020c*/ 	.byte	0x04, 0x10
        /*020e*/ 	.short	(.L_68 - .L_67)
.L_67:
        /*0210*/ 	.word	0x00000080
        /*0214*/ 	.word	0x00000001
        /*0218*/ 	.word	0x00000001


	//----- nvinfo : EIATTR_CBANK_PARAM_SIZE
	.align		4
.L_68:
        /*021c*/ 	.byte	0x03, 0x19
        /*021e*/ 	.short	0x0088


	//----- nvinfo : EIATTR_PARAM_CBANK
	.align		4
        /*0220*/ 	.byte	0x04, 0x0a
        /*0222*/ 	.short	(.L_70 - .L_69)
	.align		4
.L_69:
        /*0224*/ 	.word	index@(.nv.constant0.attn_fwd)
        /*0228*/ 	.short	0x0380
        /*022a*/ 	.short	0x0088


	//----- nvinfo : EIATTR_SW_WAR
	.align		4
.L_70:
        /*022c*/ 	.byte	0x04, 0x36
        /*022e*/ 	.short	(.L_72 - .L_71)
.L_71:
        /*0230*/ 	.word	0x00000008
.L_72:


//--------------------- .nv.compat                --------------------------
	.section	.nv.compat,"",@"SHT_CUDA_COMPAT_INFO"
	.align	4
        /*0000*/ 	.byte	0x02, 0x02, 0x01, 0x00, 0x02, 0x05, 0x05, 0x00, 0x02, 0x03, 0x00, 0x00, 0x02, 0x06, 0x01, 0x00


//--------------------- .nv.callgraph             --------------------------
	.section	.nv.callgraph,"",@"SHT_CUDA_CALLGRAPH"
	.align	4
	.sectionentsize	8
	.align		4
        /*0000*/ 	.word	0x00000000
	.align		4
        /*0004*/ 	.word	0xffffffff
	.align		4
        /*0008*/ 	.word	0x00000000
	.align		4
        /*000c*/ 	.word	0xfffffffe
	.align		4
        /*0010*/ 	.word	0x00000000
	.align		4
        /*0014*/ 	.word	0xfffffffd
	.align		4
        /*0018*/ 	.word	0x00000000
	.align		4
        /*001c*/ 	.word	0xfffffffc


//--------------------- .nv.constant4             --------------------------
	.section	.nv.constant4,"a",@progbits
	.align	8
	.align		8
.nv.constant4:
        /*0000*/ 	.dword	_$_str


//--------------------- .text.attn_fwd            --------------------------
	.section	.text.attn_fwd,"ax",@progbits
	.align	128
        .global         attn_fwd
        .type           attn_fwd,@function
        .size           attn_fwd,(.L_x_3 - attn_fwd)
        .other          attn_fwd,@"STO_CUDA_ENTRY STV_DEFAULT"
attn_fwd:
.text.attn_fwd:
[----:B------:R-:W0:Y:S01]  /*0000*/  LDC R1, c[0x0][0x37c] ;  /* 0x0000df00ff017b82 */ /* 0x000e220000000800 */
[----:B------:R-:W1:Y:S07]  /*0010*/  S2R R16, SR_TID.X ;  /* 0x0000000000107919 */ /* 0x000e6e0000002100 */
[----:B------:R-:W2:Y:S01]  /*0020*/  S2UR UR6, SR_CTAID.Y ;  /* 0x00000000000679c3 */ /* 0x000ea20000002600 */
[----:B------:R-:W2:Y:S01]  /*0030*/  LDCU.64 UR4, c[0x0][0x3b0] ;  /* 0x00007600ff0477ac */ /* 0x000ea20008000a00 */
[----:B------:R-:W3:Y:S01]  /*0040*/  S2R R3, SR_CTAID.X ;  /* 0x0000000000037919 */ /* 0x000ee20000002500 */
[----:B------:R-:W4:Y:S05]  /*0050*/  LDCU.64 UR10, c[0x0][0x358] ;  /* 0x00006b00ff0a77ac */ /* 0x000f2a0008000a00 */
[----:B------:R-:W5:Y:S08]  /*0060*/  LDC R4, c[0x0][0x3b8] ;  /* 0x0000ee00ff047b82 */ /* 0x000f700000000800 */
[----:B------:R-:W0:Y:S01]  /*0070*/  LDC.64 R10, c[0x0][0x380] ;  /* 0x0000e000ff0a7b82 */ /* 0x000e220000000a00 */
[----:B--2---:R-:W-:-:S04]  /*0080*/  UIMAD UR4, UR6, UR4, URZ ;  /* 0x00000004060472a4 */ /* 0x004fc8000f8e02ff */
[----:B------:R-:W-:Y:S01]  /*0090*/  USHF.L.U32 UR7, UR4, 0x1, URZ ;  /* 0x0000000104077899 */ /* 0x000fe200080006ff */
[----:B-1----:R-:W-:Y:S02]  /*00a0*/  LOP3.LUT R0, R16, 0x1f, RZ, 0xc0, !PT ;  /* 0x0000001f10007812 */ /* 0x002fe400078ec0ff */
[----:B------:R-:W-:Y:S02]  /*00b0*/  SHF.R.U32.HI R2, RZ, 0x5, R16 ;  /* 0x00000005ff027819 */ /* 0x000fe40000011610 */
[----:B---3--:R-:W-:Y:S02]  /*00c0*/  LEA R0, R3, R0, 0x5 ;  /* 0x0000000003007211 */ /* 0x008fe400078e28ff */
[----:B------:R-:W-:-:S03]  /*00d0*/  SGXT.U32 R3, R2, 0x2 ;  /* 0x000000020203781a */ /* 0x000fc60000000000 */
[----:B------:R-:W-:Y:S01]  /*00e0*/  IMAD R2, R0, UR5, RZ ;  /* 0x0000000500027c24 */ /* 0x000fe2000f8e02ff */
[----:B------:R-:W-:Y:S01]  /*00f0*/  UIMAD.WIDE UR4, UR4, 0x2, URZ ;  /* 0x00000002040478a5 */ /* 0x000fe2000f8e02ff */
[----:B-----5:R-:W-:Y:S02]  /*0100*/  IMAD R5, R3, R4, RZ ;  /* 0x0000000403057224 */ /* 0x020fe400078e02ff */
[C---:B------:R-:W-:Y:S02]  /*0110*/  IMAD.SHL.U32 R3, R2.reuse, 0x2, RZ ;  /* 0x0000000202037824 */ /* 0x040fe400078e00ff */
[----:B------:R-:W-:Y:S01]  /*0120*/  IMAD.HI R2, R2, 0x2, RZ ;  /* 0x0000000202027827 */ /* 0x000fe200078e02ff */
[----:B------:R-:W-:Y:S02]  /*0130*/  LEA R7, R4, R5, 0x2 ;  /* 0x0000000504077211 */ /* 0x000fe400078e10ff */
[----:B0-----:R-:W-:Y:S01]  /*0140*/  IADD3 R8, P0, P1, R3, UR7, R10 ;  /* 0x0000000703087c10 */ /* 0x001fe2000f91e00a */
[----:B------:R-:W-:Y:S01]  /*0150*/  IMAD.SHL.U32 R18, R16, 0x2, RZ ;  /* 0x0000000210127824 */ /* 0x000fe200078e00ff */
[----:B------:R-:W-:Y:S01]  /*0160*/  UMOV UR4, 0x400 ;  /* 0x0000040000047882 */ /* 0x000fe20000000000 */
[----:B------:R-:W-:Y:S01]  /*0170*/  IMAD R9, R4, 0x4, R7 ;  /* 0x0000000404097824 */ /* 0x000fe200078e0207 */
[----:B------:R-:W-:Y:S01]  /*0180*/  IADD3.X R12, PT, PT, R2, UR5, R11, P0, P1 ;  /* 0x00000005020c7c10 */ /* 0x000fe200087e240b */
[----:B------:R-:W0:Y:S01]  /*0190*/  LDCU UR7, c[0x0][0x3f0] ;  /* 0x00007e00ff0777ac */ /* 0x000e220008000800 */
[----:B------:R-:W-:-:S02]  /*01a0*/  LEA R2, P0, R5, R8, 0x1 ;  /* 0x0000000805027211 */ /* 0x000fc400078008ff */
[----:B------:R-:W-:Y:S02]  /*01b0*/  LEA R10, R4, R9, 0x2 ;  /* 0x00000009040a7211 */ /* 0x000fe400078e10ff */
[-C--:B------:R-:W-:Y:S02]  /*01c0*/  LEA R4, P1, R7, R8.reuse, 0x1 ;  /* 0x0000000807047211 */ /* 0x080fe400078208ff */
[----:B------:R-:W-:Y:S02]  /*01d0*/  LEA R6, P2, R9, R8, 0x1 ;  /* 0x0000000809067211 */ /* 0x000fe400078408ff */
[-C--:B------:R-:W-:Y:S02]  /*01e0*/  LEA.HI.X.SX32 R3, R5, R12.reuse, 0x1, P0 ;  /* 0x0000000c05037211 */ /* 0x080fe400000f0eff */
[-C--:B------:R-:W-:Y:S02]  /*01f0*/  LEA.HI.X.SX32 R5, R7, R12.reuse, 0x1, P1 ;  /* 0x0000000c07057211 */ /* 0x080fe400008f0eff */
[----:B------:R-:W-:-:S02]  /*0200*/  LEA.HI.X.SX32 R7, R9, R12, 0x1, P2 ;  /* 0x0000000c09077211 */ /* 0x000fc400010f0eff */
[----:B----4-:R1:W2:Y:S01]  /*0210*/  LDG.E.U16 R3, desc[UR10][R2.64] ;  /* 0x0000000a02037981 */ /* 0x0102a2000c1e1500 */
[----:B------:R-:W-:-:S03]  /*0220*/  LEA R8, P0, R10, R8, 0x1 ;  /* 0x000000080a087211 */ /* 0x000fc600078008ff */
[----:B------:R-:W3:Y:S01]  /*0230*/  LDG.E.U16 R7, desc[UR10][R6.64] ;  /* 0x0000000a06077981 */ /* 0x000ee2000c1e1500 */
[----:B------:R-:W-:-:S03]  /*0240*/  LEA.HI.X.SX32 R9, R10, R12, 0x1, P0 ;  /* 0x0000000c0a097211 */ /* 0x000fc600000f0eff */
[----:B------:R4:W5:Y:S04]  /*0250*/  LDG.E.U16 R4, desc[UR10][R4.64] ;  /* 0x0000000a04047981 */ /* 0x000968000c1e1500 */
[----:B------:R0:W5:Y:S01]  /*0260*/  LDG.E.U16 R10, desc[UR10][R8.64] ;  /* 0x0000000a080a7981 */ /* 0x000162000c1e1500 */
[----:B------:R-:W0:Y:S01]  /*0270*/  S2UR UR5, SR_CgaCtaId ;  /* 0x00000000000579c3 */ /* 0x000e220000008800 */
[----:B------:R-:W-:-:S04]  /*0280*/  SHF.R.S32.HI R11, RZ, 0x6, R16 ;  /* 0x00000006ff0b7819 */ /* 0x000fc80000011410 */
[----:B------:R-:W-:-:S04]  /*0290*/  SGXT R11, R11, 0x1 ;  /* 0x000000010b0b781a */ /* 0x000fc80000000200 */
[----:B------:R-:W-:-:S04]  /*02a0*/  LOP3.LUT R11, R11, 0x90, RZ, 0xc0, !PT ;  /* 0x000000900b0b7812 */ /* 0x000fc800078ec0ff */
[----:B-1----:R-:W-:-:S04]  /*02b0*/  LOP3.LUT R2, R11, 0x7e, R18, 0x78, !PT ;  /* 0x0000007e0b027812 */ /* 0x002fc800078e7812 */
[----:B----4-:R-:W-:Y:S01]  /*02c0*/  LOP3.LUT R5, R2, 0x20, RZ, 0x3c, !PT ;  /* 0x0000002002057812 */ /* 0x010fe200078e3cff */
[----:B0-----:R-:W-:Y:S02]  /*02d0*/  ULEA UR5, UR5, UR4, 0x18 ;  /* 0x0000000405057291 */ /* 0x001fe4000f8ec0ff */
[----:B------:R-:W-:Y:S01]  /*02e0*/  UISETP.GE.AND UP0, UPT, UR7, 0x1, UPT ;  /* 0x000000010700788c */ /* 0x000fe2000bf06270 */
[----:B------:R-:W-:Y:S01]  /*02f0*/  MOV R31, 0xff800000 ;  /* 0xff800000001f7802 */ /* 0x000fe20000000f00 */
[----:B------:R-:W-:Y:S01]  /*0300*/  IMAD.MOV.U32 R30, RZ, RZ, 0x3f800000 ;  /* 0x3f800000ff1e7424 */ /* 0x000fe200078e00ff */
[----:B------:R-:W-:Y:S01]  /*0310*/  MOV R29, 0x3f800000 ;  /* 0x3f800000001d7802 */ /* 0x000fe20000000f00 */
[----:B------:R-:W-:Y:S01]  /*0320*/  IMAD.MOV.U32 R24, RZ, RZ, -0x800000 ;  /* 0xff800000ff187424 */ /* 0x000fe200078e00ff */
[----:B------:R-:W-:Y:S02]  /*0330*/  CS2R R12, SRZ ;  /* 0x00000000000c7805 */ /* 0x000fe4000001ff00 */
[----:B------:R-:W-:-:S02]  /*0340*/  CS2R R14, SRZ ;  /* 0x00000000000e7805 */ /* 0x000fc4000001ff00 */
[----:B------:R-:W-:Y:S01]  /*0350*/  CS2R R8, SRZ ;  /* 0x0000000000087805 */ /* 0x000fe2000001ff00 */
[C---:B------:R-:W-:Y:S01]  /*0360*/  IMAD.SHL.U32 R19, R16.reuse, 0x8, RZ ;  /* 0x0000000810137824 */ /* 0x040fe200078e00ff */
[C---:B------:R-:W-:Y:S01]  /*0370*/  LOP3.LUT R17, R16.reuse, 0x10, RZ, 0xc0, !PT ;  /* 0x0000001010117812 */ /* 0x040fe200078ec0ff */
[----:B--2---:R0:W-:Y:S04]  /*0380*/  STS.U16 [R2+UR5], R3 ;  /* 0x0000000302007988 */ /* 0x0041e80008000405 */
[----:B---3--:R-:W-:Y:S04]  /*0390*/  STS.U16 [R2+UR5+0x200], R7 ;  /* 0x0002000702007988 */ /* 0x008fe80008000405 */
[----:B-----5:R-:W-:Y:S01]  /*03a0*/  STS.U16 [R5+UR5+0x100], R4 ;  /* 0x0001000405007988 */ /* 0x020fe20008000405 */
[----:B0-----:R-:W-:-:S03]  /*03b0*/  SHF.L.U32 R3, R16, 0x6, RZ ;  /* 0x0000000610037819 */ /* 0x001fc600000006ff */
[----:B------:R0:W-:Y:S02]  /*03c0*/  STS.U16 [R5+UR5+0x300], R10 ;  /* 0x0003000a05007988 */ /* 0x0001e40008000405 */
[----:B0-----:R-:W-:Y:S01]  /*03d0*/  CS2R R10, SRZ ;  /* 0x00000000000a7805 */ /* 0x001fe2000001ff00 */
[----:B------:R-:W-:Y:S06]  /*03e0*/  BRA.U !UP0, `(.L_x_0) ;  /* 0x0000000908b47547 */ /* 0x000fec000b800000 */
[----:B------:R-:W0:Y:S01]  /*03f0*/  LDC.64 R4, c[0x0][0x3c0] ;  /* 0x0000f000ff047b82 */ /* 0x000e220000000a00 */
[----:B------:R-:W1:Y:S01]  /*0400*/  LDCU UR4, c[0x0][0x3c8] ;  /* 0x00007900ff0477ac */ /* 0x000e620008000800 */
[----:B------:R-:W-:Y:S01]  /*0410*/  LOP3.LUT R3, R3, 0x1c0, RZ, 0xc0, !PT ;  /* 0x000001c003037812 */ /* 0x000fe200078ec0ff */
[----:B------:R-:W-:Y:S01]  /*0420*/  IMAD.MOV.U32 R30, RZ, RZ, 0x3f800000 ;  /* 0x3f800000ff1e7424 */ /* 0x000fe200078e00ff */
[----:B------:R-:W-:Y:S01]  /*0430*/  SHF.R.S32.HI R11, RZ, 0x2, R16 ;  /* 0x00000002ff0b7819 */ /* 0x000fe20000011410 */
[----:B------:R-:W2:Y:S01]  /*0440*/  LDCU.64 UR8, c[0x0][0x388] ;  /* 0x00007100ff0877ac */ /* 0x000ea20008000a00 */
[----:B------:R-:W-:Y:S01]  /*0450*/  LOP3.LUT R19, R19, 0x30, RZ, 0xc0, !PT ;  /* 0x0000003013137812 */ /* 0x000fe200078ec0ff */
[----:B------:R-:W-:Y:S01]  /*0460*/  VIADD R10, R3, UR5 ;  /* 0x00000005030a7c36 */ /* 0x000fe20008000000 */
[----:B------:R-:W3:Y:S01]  /*0470*/  LDC.64 R6, c[0x0][0x3d0] ;  /* 0x0000f400ff067b82 */ /* 0x000ee20000000a00 */
[----:B------:R-:W-:Y:S01]  /*0480*/  SGXT R11, R11, 0x1 ;  /* 0x000000010b0b781a */ /* 0x000fe20000000200 */
[----:B------:R-:W4:Y:S01]  /*0490*/  LDCU.64 UR12, c[0x0][0x390] ;  /* 0x00007200ff0c77ac */ /* 0x000f220008000a00 */
[----:B------:R-:W-:Y:S01]  /*04a0*/  SHF.L.U32 R9, R16, 0x5, RZ ;  /* 0x0000000510097819 */ /* 0x000fe200000006ff */
[----:B------:R-:W-:Y:S01]  /*04b0*/  IMAD.MOV.U32 R35, RZ, RZ, -0x800000 ;  /* 0xff800000ff237424 */ /* 0x000fe200078e00ff */
[----:B------:R-:W-:-:S02]  /*04c0*/  LEA R12, R17, R10, 0x5 ;  /* 0x0000000a110c7211 */ /* 0x000fc400078e28ff */
[----:B------:R-:W-:Y:S01]  /*04d0*/  LOP3.LUT R11, R11, 0x90, RZ, 0xc0, !PT ;  /* 0x000000900b0b7812 */ /* 0x000fe200078ec0ff */
[----:B------:R-:W5:Y:S01]  /*04e0*/  LDC R8, c[0x0][0x3d8] ;  /* 0x0000f600ff087b82 */ /* 0x000f620000000800 */
[----:B------:R-:W-:Y:S02]  /*04f0*/  LOP3.LUT R10, R16, 0xf, RZ, 0xc0, !PT ;  /* 0x0000000f100a7812 */ /* 0x000fe400078ec0ff */
[----:B------:R-:W-:Y:S02]  /*0500*/  LOP3.LUT R19, R19, 0x20, R16, 0x78, !PT ;  /* 0x0000002013137812 */ /* 0x000fe400078e7810 */
[--C-:B------:R-:W-:Y:S01]  /*0510*/  LOP3.LUT R28, R11, 0x10, R18.reuse, 0x78, !PT ;  /* 0x000000100b1c7812 */ /* 0x100fe200078e7812 */
[----:B-1----:R-:W-:Y:S01]  /*0520*/  IMAD R11, R10, UR4, RZ ;  /* 0x000000040a0b7c24 */ /* 0x002fe2000f8e02ff */
[----:B------:R-:W-:Y:S01]  /*0530*/  LOP3.LUT R3, R19, 0x10, R18, 0x78, !PT ;  /* 0x0000001013037812 */ /* 0x000fe200078e7812 */
[----:B0-----:R-:W-:Y:S01]  /*0540*/  IMAD R4, R4, UR6, RZ ;  /* 0x0000000604047c24 */ /* 0x001fe2000f8e02ff */
[----:B------:R-:W-:Y:S01]  /*0550*/  LOP3.LUT R9, R9, 0x60, RZ, 0xc0, !PT ;  /* 0x0000006009097812 */ /* 0x000fe200078ec0ff */
[----:B------:R-:W-:Y:S01]  /*0560*/  IMAD.SHL.U32 R13, R11, 0x2, RZ ;  /* 0x000000020b0d7824 */ /* 0x000fe200078e00ff */
[----:B------:R-:W-:Y:S01]  /*0570*/  SHF.R.U32.HI R18, RZ, 0x4, R16 ;  /* 0x00000004ff127819 */ /* 0x000fe20000011610 */
[----:B------:R-:W-:Y:S01]  /*0580*/  IMAD.IADD R3, R3, 0x1, R12 ;  /* 0x0000000103037824 */ /* 0x000fe200078e020c */
[----:B------:R-:W-:Y:S01]  /*0590*/  IADD3 R16, PT, PT, R9, UR5, RZ ;  /* 0x0000000509107c10 */ /* 0x000fe2000fffe0ff */
[----:B------:R-:W-:Y:S01]  /*05a0*/  IMAD.HI R11, R11, 0x2, RZ ;  /* 0x000000020b0b7827 */ /* 0x000fe200078e02ff */
[----:B------:R-:W-:Y:S01]  /*05b0*/  SGXT.U32 R9, R18, 0x3 ;  /* 0x000000031209781a */ /* 0x000fe20000000000 */
[----:B------:R-:W-:Y:S01]  /*05c0*/  UMOV UR4, URZ ;  /* 0x000000ff00047c82 */ /* 0x000fe20008000000 */
[----:B------:R-:W-:Y:S01]  /*05d0*/  MOV R34, 0xff800000 ;  /* 0xff80000000227802 */ /* 0x000fe20000000f00 */
[----:B---3--:R-:W-:Y:S01]  /*05e0*/  IMAD R14, R10, R7, RZ ;  /* 0x000000070a0e7224 */ /* 0x008fe200078e02ff */
[----:B------:R-:W-:Y:S01]  /*05f0*/  SHF.L.U32 R10, R4, 0x1, RZ ;  /* 0x00000001040a7819 */ /* 0x000fe200000006ff */
[----:B------:R-:W-:Y:S01]  /*0600*/  IMAD R6, R6, UR6, RZ ;  /* 0x0000000606067c24 */ /* 0x000fe2000f8e02ff */
[----:B------:R-:W-:Y:S01]  /*0610*/  MOV R29, 0x3f800000 ;  /* 0x3f800000001d7802 */ /* 0x000fe20000000f00 */
[----:B------:R-:W-:Y:S01]  /*0620*/  IMAD.HI R4, R4, 0x2, RZ ;  /* 0x0000000204047827 */ /* 0x000fe200078e02ff */
[----:B--2---:R-:W-:Y:S01]  /*0630*/  IADD3 R43, P0, P1, R13, UR8, R10 ;  /* 0x000000080d2b7c10 */ /* 0x004fe2000f91e00a */
[----:B------:R-:W0:Y:S01]  /*0640*/  LDCU UR8, c[0x0][0x3a8] ;  /* 0x00007500ff0877ac */ /* 0x000e220008000800 */
[----:B------:R-:W-:Y:S01]  /*0650*/  SHF.L.U32 R15, R14, 0x1, RZ ;  /* 0x000000010e0f7819 */ /* 0x000fe200000006ff */
[----:B------:R-:W-:Y:S01]  /*0660*/  IMAD.SHL.U32 R12, R6, 0x2, RZ ;  /* 0x00000002060c7824 */ /* 0x000fe200078e00ff */
[----:B------:R-:W-:Y:S01]  /*0670*/  IADD3.X R11, PT, PT, R11, UR9, R4, P0, P1 ;  /* 0x000000090b0b7c10 */ /* 0x000fe200087e2404 */
[----:B------:R-:W-:-:S02]  /*0680*/  IMAD R10, R9, R5, RZ ;  /* 0x00000005090a7224 */ /* 0x000fc400078e02ff */
[----:B-----5:R-:W-:Y:S01]  /*0690*/  IMAD R9, R9, R8, RZ ;  /* 0x0000000809097224 */ /* 0x020fe200078e02ff */
[----:B----4-:R-:W-:Y:S01]  /*06a0*/  IADD3 R12, P2, P3, R15, UR12, R12 ;  /* 0x0000000c0f0c7c10 */ /* 0x010fe2000fb5e00c */
[----:B------:R-:W-:Y:S01]  /*06b0*/  IMAD.HI R6, R6, 0x2, RZ ;  /* 0x0000000206067827 */ /* 0x000fe200078e02ff */
[----:B------:R-:W-:Y:S02]  /*06c0*/  LEA R44, P0, R10, R43, 0x1 ;  /* 0x0000002b0a2c7211 */ /* 0x000fe400078008ff */
[----:B------:R-:W-:Y:S01]  /*06d0*/  LEA R8, R8, R9, 0x3 ;  /* 0x0000000908087211 */ /* 0x000fe200078e18ff */
[----:B------:R-:W-:Y:S01]  /*06e0*/  IMAD.HI R13, R14, 0x2, RZ ;  /* 0x000000020e0d7827 */ /* 0x000fe200078e02ff */
[----:B------:R-:W-:Y:S02]  /*06f0*/  LEA.HI.X.SX32 R45, R10, R11, 0x1, P0 ;  /* 0x0000000b0a2d7211 */ /* 0x000fe400000f0eff */
[----:B------:R-:W-:Y:S01]  /*0700*/  CS2R R14, SRZ ;  /* 0x00000000000e7805 */ /* 0x000fe2000001ff00 */
[----:B------:R-:W-:Y:S01]  /*0710*/  IMAD R4, R5, 0x8, R10 ;  /* 0x0000000805047824 */ /* 0x000fe200078e020a */
[----:B------:R-:W-:Y:S01]  /*0720*/  IADD3.X R6, PT, PT, R13, UR13, R6, P2, P3 ;  /* 0x0000000d0d067c10 */ /* 0x000fe200097e6406 */
[----:B------:R-:W-:Y:S01]  /*0730*/  IMAD R17, R17, 0x10, R16 ;  /* 0x0000001011117824 */ /* 0x000fe200078e0210 */
[----:B------:R-:W-:-:S02]  /*0740*/  LEA R38, P2, R9, R12, 0x1 ;  /* 0x0000000c09267211 */ /* 0x000fc400078408ff */
[----:B------:R-:W-:Y:S02]  /*0750*/  LEA R42, P1, R4, R43, 0x1 ;  /* 0x0000002b042a7211 */ /* 0x000fe400078208ff */
[----:B------:R-:W-:Y:S02]  /*0760*/  LEA R32, P3, R8, R12, 0x1 ;  /* 0x0000000c08207211 */ /* 0x000fe400078608ff */
[----:B------:R-:W-:Y:S02]  /*0770*/  CS2R R12, SRZ ;  /* 0x00000000000c7805 */ /* 0x000fe4000001ff00 */
[----:B------:R-:W-:Y:S02]  /*0780*/  LEA.HI.X.SX32 R43, R4, R11, 0x1, P1 ;  /* 0x0000000b042b7211 */ /* 0x000fe400008f0eff */
[----:B------:R-:W-:Y:S02]  /*0790*/  CS2R R10, SRZ ;  /* 0x00000000000a7805 */ /* 0x000fe4000001ff00 */
[----:B------:R-:W-:-:S02]  /*07a0*/  LEA.HI.X.SX32 R39, R9, R6, 0x1, P2 ;  /* 0x0000000609277211 */ /* 0x000fc400010f0eff */
[----:B------:R-:W-:Y:S01]  /*07b0*/  LEA.HI.X.SX32 R33, R8, R6, 0x1, P3 ;  /* 0x0000000608217211 */ /* 0x000fe200018f0eff */
[----:B------:R-:W-:Y:S01]  /*07c0*/  IMAD.MOV.U32 R6, RZ, RZ, RZ ;  /* 0x000000ffff067224 */ /* 0x000fe200078e00ff */
[----:B------:R-:W-:Y:S02]  /*07d0*/  IADD3 R28, PT, PT, R28, R17, RZ ;  /* 0x000000111c1c7210 */ /* 0x000fe40007ffe0ff */
[----:B------:R-:W-:Y:S02]  /*07e0*/  CS2R R8, SRZ ;  /* 0x0000000000087805 */ /* 0x000fe4000001ff00 */
[----:B0-----:R-:W-:-:S07]  /*07f0*/  MOV R4, RZ ;  /* 0x000000ff00047202 */ /* 0x001fce0000000f00 */
.L_x_1:
[----:B------:R-:W-:-:S04]  /*0800*/  IMAD.WIDE R24, R6, 0x2, R42 ;  /* 0x0000000206187825 */ /* 0x000fc800078e022a */
[----:B------:R-:W-:Y:S02]  /*0810*/  IMAD.WIDE R20, R6, 0x2, R44 ;  /* 0x0000000206147825 */ /* 0x000fe400078e022c */
[----:B------:R-:W2:Y:S04]  /*0820*/  LDG.E.U16 R25, desc[UR10][R24.64] ;  /* 0x0000000a18197981 */ /* 0x000ea8000c1e1500 */
[----:B------:R-:W3:Y:S01]  /*0830*/  LDG.E.U16 R31, desc[UR10][R20.64] ;  /* 0x0000000a141f7981 */ /* 0x000ee2000c1e1500 */
[----:B------:R-:W-:Y:S01]  /*0840*/  BAR.SYNC.DEFER_BLOCKING 0x0 ;  /* 0x0000000000007b1d */ /* 0x000fe20000010000 */
[----:B------:R-:W-:-:S04]  /*0850*/  IMAD.WIDE R36, R4, 0x2, R38 ;  /* 0x0000000204247825 */ /* 0x000fc800078e0226 */
[----:B------:R-:W-:Y:S01]  /*0860*/  IMAD.WIDE R40, R4, 0x2, R32 ;  /* 0x0000000204287825 */ /* 0x000fe200078e0220 */
[----:B--2---:R-:W-:Y:S04]  /*0870*/  STS.U16 [R2+UR5+0x500], R25 ;  /* 0x0005001902007988 */ /* 0x004fe80008000405 */
[----:B---3--:R-:W-:Y:S01]  /*0880*/  STS.U16 [R2+UR5+0x400], R31 ;  /* 0x0004001f02007988 */ /* 0x008fe20008000405 */
[----:B------:R-:W-:Y:S06]  /*0890*/  BAR.SYNC.DEFER_BLOCKING 0x0 ;  /* 0x0000000000007b1d */ /* 0x000fec0000010000 */
[----:B------:R0:W2:Y:S04]  /*08a0*/  LDG.E.U16 R37, desc[UR10][R36.64] ;  /* 0x0000000a24257981 */ /* 0x0000a8000c1e1500 */
[----:B------:R1:W3:Y:S04]  /*08b0*/  LDG.E.U16 R41, desc[UR10][R40.64] ;  /* 0x0000000a28297981 */ /* 0x0002e8000c1e1500 */
[----:B------:R-:W-:Y:S04]  /*08c0*/  LDSM.16.MT88.4 R16, [R3] ;  /* 0x000000000310783b */ /* 0x000fe80000004200 */
[----:B------:R-:W4:Y:S01]  /*08d0*/  LDSM.16.M88.4 R20, [R28+0x400] ;  /* 0x000400001c14783b */ /* 0x000f220000000200 */
[----:B------:R-:W-:Y:S01]  /*08e0*/  BAR.SYNC.DEFER_BLOCKING 0x0 ;  /* 0x0000000000007b1d */ /* 0x000fe20000010000 */
[C---:B----4-:R-:W-:Y:S08]  /*08f0*/  HMMA.16816.F32.BF16 R24, R16.reuse, R20, RZ ;  /* 0x000000141018723c */ /* 0x050ff000000418ff */
[----:B------:R-:W-:Y:S11]  /*0900*/  HMMA.16816.F32.BF16 R16, R16, R22, RZ ;  /* 0x000000161010723c */ /* 0x000ff600000418ff */
[----:B------:R-:W-:Y:S01]  /*0910*/  FMUL R20, R24, UR8 ;  /* 0x0000000818147c20 */ /* 0x000fe20008400000 */
[----:B------:R-:W-:-:S07]  /*0920*/  FMUL R21, R25, UR8 ;  /* 0x0000000819157c20 */ /* 0x000fce0008400000 */
[----:B------:R-:W-:-:S05]  /*0930*/  FMUL R22, R16, UR8 ;  /* 0x0000000810167c20 */ /* 0x000fca0008400000 */
[----:B------:R-:W-:Y:S01]  /*0940*/  FMNMX3 R20, R20, R21, R22, !PT ;  /* 0x0000001514147276 */ /* 0x000fe20007800016 */
[----:B------:R-:W-:Y:S01]  /*0950*/  FMUL R21, R17, UR8 ;  /* 0x0000000811157c20 */ /* 0x000fe20008400000 */
[----:B------:R-:W-:Y:S01]  /*0960*/  FMUL R22, R26, UR8 ;  /* 0x000000081a167c20 */ /* 0x000fe20008400000 */
[----:B------:R-:W-:Y:S01]  /*0970*/  FMUL R23, R27, UR8 ;  /* 0x000000081b177c20 */ /* 0x000fe20008400000 */
[----:B------:R-:W-:Y:S02]  /*0980*/  FMUL R31, R18, UR8 ;  /* 0x00000008121f7c20 */ /* 0x000fe40008400000 */
[----:B------:R-:W-:-:S03]  /*0990*/  FMNMX R21, R21, R20, !PT ;  /* 0x0000001415157209 */ /* 0x000fc60007800000 */
[----:B------:R-:W-:Y:S01]  /*09a0*/  FMNMX3 R23, R22, R23, R31, !PT ;  /* 0x0000001716177276 */ /* 0x000fe2000780001f */
[----:B------:R-:W-:Y:S01]  /*09b0*/  FMUL R22, R19, UR8 ;  /* 0x0000000813167c20 */ /* 0x000fe20008400000 */
[----:B------:R-:W1:Y:S04]  /*09c0*/  SHFL.BFLY PT, R20, R21, 0x2, 0x1f ;  /* 0x0c401f0015147f89 */ /* 0x000e6800000e0000 */
[----:B0-----:R-:W-:-:S05]  /*09d0*/  FMNMX R36, R22, R23, !PT ;  /* 0x0000001716247209 */ /* 0x001fca0007800000 */
[----:B------:R-:W0:Y:S01]  /*09e0*/  SHFL.BFLY PT, R23, R36, 0x2, 0x1f ;  /* 0x0c401f0024177f89 */ /* 0x000e2200000e0000 */
[----:B-1----:R-:W-:-:S05]  /*09f0*/  FMNMX R40, R21, R20, !PT ;  /* 0x0000001415287209 */ /* 0x002fca0007800000 */
[----:B------:R-:W1:Y:S01]  /*0a00*/  SHFL.BFLY PT, R31, R40, 0x1, 0x1f ;  /* 0x0c201f00281f7f89 */ /* 0x000e6200000e0000 */
[----:B0-----:R-:W-:-:S05]  /*0a10*/  FMNMX R23, R36, R23, !PT ;  /* 0x0000001724177209 */ /* 0x001fca0007800000 */
[----:B------:R-:W0:Y:S01]  /*0a20*/  SHFL.BFLY PT, R22, R23, 0x1, 0x1f ;  /* 0x0c201f0017167f89 */ /* 0x000e2200000e0000 */
[----:B-1----:R-:W-:-:S05]  /*0a30*/  FMNMX3 R31, R40, R31, R34, !PT ;  /* 0x0000001f281f7276 */ /* 0x002fca0007800022 */
[----:B------:R-:W-:-:S04]  /*0a40*/  FFMA R24, R24, UR8, -R31 ;  /* 0x0000000818187c23 */ /* 0x000fc8000800081f */
[----:B------:R-:W-:Y:S01]  /*0a50*/  FMUL R20, R24, 1.4426950216293334961 ;  /* 0x3fb8aa3b18147820 */ /* 0x000fe20000400000 */
[----:B0-----:R-:W-:Y:S01]  /*0a60*/  FMNMX3 R24, R23, R22, R35, !PT ;  /* 0x0000001617187276 */ /* 0x001fe20007800023 */
[--C-:B------:R-:W-:Y:S01]  /*0a70*/  FFMA R25, R25, UR8, -R31.reuse ;  /* 0x0000000819197c23 */ /* 0x100fe2000800081f */
[----:B------:R-:W-:-:S03]  /*0a80*/  FFMA R16, R16, UR8, -R31 ;  /* 0x0000000810107c23 */ /* 0x000fc6000800081f */
[--C-:B------:R-:W-:Y:S01]  /*0a90*/  FFMA R26, R26, UR8, -R24.reuse ;  /* 0x000000081a1a7c23 */ /* 0x100fe20008000818 */
[--C-:B------:R-:W-:Y:S01]  /*0aa0*/  FFMA R27, R27, UR8, -R24.reuse ;  /* 0x000000081b1b7c23 */ /* 0x100fe20008000818 */
[----:B------:R-:W-:Y:S01]  /*0ab0*/  FMUL R21, R25, 1.4426950216293334961 ;  /* 0x3fb8aa3b19157820 */ /* 0x000fe20000400000 */
[----:B------:R-:W-:Y:S01]  /*0ac0*/  FMUL R25, R16, 1.4426950216293334961 ;  /* 0x3fb8aa3b10197820 */ /* 0x000fe20000400000 */
[----:B------:R-:W-:Y:S01]  /*0ad0*/  FFMA R16, R17, UR8, -R31 ;  /* 0x0000000811107c23 */ /* 0x000fe2000800081f */
[----:B------:R-:W-:Y:S01]  /*0ae0*/  FMUL R23, R26, 1.4426950216293334961 ;  /* 0x3fb8aa3b1a177820 */ /* 0x000fe20000400000 */
[----:B------:R-:W-:Y:S01]  /*0af0*/  FMUL R26, R27, 1.4426950216293334961 ;  /* 0x3fb8aa3b1b1a7820 */ /* 0x000fe20000400000 */
[--C-:B------:R-:W-:Y:S01]  /*0b00*/  FFMA R18, R18, UR8, -R24.reuse ;  /* 0x0000000812127c23 */ /* 0x100fe20008000818 */
[----:B------:R-:W-:Y:S01]  /*0b10*/  FMUL R22, R16, 1.4426950216293334961 ;  /* 0x3fb8aa3b10167820 */ /* 0x000fe20000400000 */
[----:B------:R-:W-:Y:S01]  /*0b20*/  FFMA R16, R19, UR8, -R24 ;  /* 0x0000000813107c23 */ /* 0x000fe20008000818 */
[----:B------:R-:W-:Y:S01]  /*0b30*/  MUFU.EX2 R20, R20 ;  /* 0x0000001400147308 */ /* 0x000fe20000000800 */
[----:B------:R-:W-:-:S02]  /*0b40*/  FMUL R18, R18, 1.4426950216293334961 ;  /* 0x3fb8aa3b12127820 */ /* 0x000fc40000400000 */
[----:B------:R-:W-:-:S05]  /*0b50*/  FMUL R36, R16, 1.4426950216293334961 ;  /* 0x3fb8aa3b10247820 */ /* 0x000fca0000400000 */
[----:B------:R-:W0:Y:S08]  /*0b60*/  MUFU.EX2 R21, R21 ;  /* 0x0000001500157308 */ /* 0x000e300000000800 */
[----:B------:R-:W-:Y:S08]  /*0b70*/  MUFU.EX2 R23, R23 ;  /* 0x0000001700177308 */ /* 0x000ff00000000800 */
[----:B------:R-:W1:Y:S08]  /*0b80*/  MUFU.EX2 R26, R26 ;  /* 0x0000001a001a7308 */ /* 0x000e700000000800 */
[----:B------:R-:W-:Y:S08]  /*0b90*/  MUFU.EX2 R19, R18 ;  /* 0x0000001200137308 */ /* 0x000ff00000000800 */
[----:B------:R-:W4:Y:S08]  /*0ba0*/  MUFU.EX2 R17, R25 ;  /* 0x0000001900117308 */ /* 0x000f300000000800 */
[----:B------:R-:W-:Y:S01]  /*0bb0*/  MUFU.EX2 R36, R36 ;  /* 0x0000002400247308 */ /* 0x000fe20000000800 */
[----:B0-----:R-:W-:-:S07]  /*0bc0*/  FADD R40, R20, R21 ;  /* 0x0000001514287221 */ /* 0x001fce0000000000 */
[----:B------:R-:W0:Y:S01]  /*0bd0*/  MUFU.EX2 R22, R22 ;  /* 0x0000001600167308 */ /* 0x000e220000000800 */
[----:B------:R-:W-:Y:S01]  /*0be0*/  F2FP.BF16.F32.PACK_AB R16, R21, R20 ;  /* 0x000000141510723e */ /* 0x000fe200000010ff */
[----:B-1----:R-:W-:Y:S01]  /*0bf0*/  FADD R21, R23, R26 ;  /* 0x0000001a17157221 */ /* 0x002fe20000000000 */
[----:B----4-:R-:W-:-:S03]  /*0c00*/  FADD R25, R17, R40 ;  /* 0x0000002811197221 */ /* 0x010fc60000000000 */
[----:B------:R-:W-:Y:S01]  /*0c10*/  FADD R21, R19, R21 ;  /* 0x0000001513157221 */ /* 0x000fe20000000000 */
[----:B------:R-:W-:Y:S01]  /*0c20*/  FADD R20, -R31, R34 ;  /* 0x000000221f147221 */ /* 0x000fe20000000100 */
[C---:B0-----:R-:W-:Y:S01]  /*0c30*/  FADD R40, R22.reuse, R25 ;  /* 0x0000001916287221 */ /* 0x041fe20000000000 */
[----:B------:R-:W-:Y:S02]  /*0c40*/  F2FP.BF16.F32.PACK_AB R18, R22, R17 ;  /* 0x000000111612723e */ /* 0x000fe400000010ff */
[----:B------:R-:W-:Y:S01]  /*0c50*/  FMUL R25, R20, 1.4426950216293334961 ;  /* 0x3fb8aa3b14197820 */ /* 0x000fe20000400000 */
[----:B------:R-:W-:Y:S01]  /*0c60*/  F2FP.BF16.F32.PACK_AB R17, R26, R23 ;  /* 0x000000171a11723e */ /* 0x000fe200000010ff */
[----:B------:R-:W0:Y:S01]  /*0c70*/  SHFL.BFLY PT, R27, R40, 0x2, 0x1f ;  /* 0x0c401f00281b7f89 */ /* 0x000e2200000e0000 */
[----:B------:R-:W-:-:S04]  /*0c80*/  FADD R26, -R24, R35 ;  /* 0x00000023181a7221 */ /* 0x000fc80000000100 */
[----:B------:R-:W-:Y:S01]  /*0c90*/  FMUL R26, R26, 1.4426950216293334961 ;  /* 0x3fb8aa3b1a1a7820 */ /* 0x000fe20000400000 */
[----:B------:R-:W1:Y:S01]  /*0ca0*/  MUFU.EX2 R25, R25 ;  /* 0x0000001900197308 */ /* 0x000e620000000800 */
[----:B--2---:R2:W-:Y:S04]  /*0cb0*/  STS.U16 [R2+UR5+0x400], R37 ;  /* 0x0004002502007988 */ /* 0x0045e80008000405 */
[----:B---3--:R-:W-:Y:S01]  /*0cc0*/  STS.U16 [R2+UR5+0x500], R41 ;  /* 0x0005002902007988 */ /* 0x008fe20008000405 */
[----:B--2---:R-:W-:Y:S01]  /*0cd0*/  FADD R37, R36, R21 ;  /* 0x0000001524257221 */ /* 0x004fe20000000000 */
[----:B------:R-:W-:Y:S06]  /*0ce0*/  BAR.SYNC.DEFER_BLOCKING 0x0 ;  /* 0x0000000000007b1d */ /* 0x000fec0000010000 */
[----:B------:R-:W2:Y:S04]  /*0cf0*/  SHFL.BFLY PT, R34, R37, 0x2, 0x1f ;  /* 0x0c401f0025227f89 */ /* 0x000ea800000e0000 */
[----:B------:R-:W3:Y:S01]  /*0d00*/  LDSM.16.M88.4 R20, [R28+0x400] ;  /* 0x000400001c14783b */ /* 0x000ee20000000200 */
[----:B------:R-:W4:Y:S01]  /*0d10*/  MUFU.EX2 R26, R26 ;  /* 0x0000001a001a7308 */ /* 0x000f220000000800 */
[----:B0-----:R-:W-:Y:S01]  /*0d20*/  FADD R27, R40, R27 ;  /* 0x0000001b281b7221 */ /* 0x001fe20000000000 */
[----:B------:R-:W-:Y:S01]  /*0d30*/  F2FP.BF16.F32.PACK_AB R19, R36, R19 ;  /* 0x000000132413723e */ /* 0x000fe200000010ff */
[----:B--2---:R-:W-:-:S03]  /*0d40*/  FADD R34, R37, R34 ;  /* 0x0000002225227221 */ /* 0x004fc60000000000 */
[----:B------:R-:W-:Y:S04]  /*0d50*/  SHFL.BFLY PT, R36, R27, 0x1, 0x1f ;  /* 0x0c201f001b247f89 */ /* 0x000fe800000e0000 */
[----:B------:R-:W0:Y:S01]  /*0d60*/  SHFL.BFLY PT, R35, R34, 0x1, 0x1f ;  /* 0x0c201f0022237f89 */ /* 0x000e2200000e0000 */
[C---:B-1----:R-:W-:Y:S01]  /*0d70*/  FMUL R12, R25.reuse, R12 ;  /* 0x0000000c190c7220 */ /* 0x042fe20000400000 */
[C---:B------:R-:W-:Y:S01]  /*0d80*/  FMUL R13, R25.reuse, R13 ;  /* 0x0000000d190d7220 */ /* 0x040fe20000400000 */
[C---:B------:R-:W-:Y:S01]  /*0d90*/  FMUL R8, R25.reuse, R8 ;  /* 0x0000000819087220 */ /* 0x040fe20000400000 */
[----:B------:R-:W-:Y:S01]  /*0da0*/  FMUL R9, R25, R9 ;  /* 0x0000000919097220 */ /* 0x000fe20000400000 */
[C---:B----4-:R-:W-:Y:S01]  /*0db0*/  FMUL R14, R26.reuse, R14 ;  /* 0x0000000e1a0e7220 */ /* 0x050fe20000400000 */
[C---:B------:R-:W-:Y:S01]  /*0dc0*/  FMUL R15, R26.reuse, R15 ;  /* 0x0000000f1a0f7220 */ /* 0x040fe20000400000 */
[C---:B------:R-:W-:Y:S01]  /*0dd0*/  FMUL R10, R26.reuse, R10 ;  /* 0x0000000a1a0a7220 */ /* 0x040fe20000400000 */
[----:B------:R-:W-:Y:S01]  /*0de0*/  FMUL R11, R26, R11 ;  /* 0x0000000b1a0b7220 */ /* 0x000fe20000400000 */
[----:B------:R-:W-:-:S04]  /*0df0*/  UIADD3 UR4, UPT, UPT, UR4, 0x10, URZ ;  /* 0x0000001004047890 */ /* 0x000fc8000fffe0ff */
[----:B------:R-:W-:Y:S01]  /*0e00*/  UISETP.GE.AND UP0, UPT, UR4, UR7, UPT ;  /* 0x000000070400728c */ /* 0x000fe2000bf06270 */
[C---:B---3--:R-:W-:Y:S08]  /*0e10*/  HMMA.16816.F32.BF16 R12, R16.reuse, R20, R12 ;  /* 0x00000014100c723c */ /* 0x048ff0000004180c */
[----:B------:R-:W-:Y:S01]  /*0e20*/  HMMA.16816.F32.BF16 R8, R16, R22, R8 ;  /* 0x000000161008723c */ /* 0x000fe20000041808 */
[----:B0-----:R-:W-:Y:S01]  /*0e30*/  FADD R35, R34, R35 ;  /* 0x0000002322237221 */ /* 0x001fe20000000000 */
[----:B------:R-:W-:Y:S01]  /*0e40*/  FADD R36, R27, R36 ;  /* 0x000000241b247221 */ /* 0x000fe20000000000 */
[----:B------:R-:W-:Y:S01]  /*0e50*/  IMAD R4, R7, 0x10, R4 ;  /* 0x0000001007047824 */ /* 0x000fe200078e0204 */
[----:B------:R-:W-:Y:S01]  /*0e60*/  LEA R6, R5, R6, 0x4 ;  /* 0x0000000605067211 */ /* 0x000fe200078e20ff */
[----:B------:R-:W-:Y:S01]  /*0e70*/  FFMA R29, R26, R29, R35 ;  /* 0x0000001d1a1d7223 */ /* 0x000fe20000000023 */
[----:B------:R-:W-:Y:S01]  /*0e80*/  FFMA R30, R25, R30, R36 ;  /* 0x0000001e191e7223 */ /* 0x000fe20000000024 */
[----:B------:R-:W-:Y:S01]  /*0e90*/  IMAD.MOV.U32 R34, RZ, RZ, R31 ;  /* 0x000000ffff227224 */ /* 0x000fe200078e001f */
[----:B------:R-:W-:Y:S01]  /*0ea0*/  MOV R35, R24 ;  /* 0x0000001800237202 */ /* 0x000fe20000000f00 */
[----:B------:R-:W-:Y:S11]  /*0eb0*/  BRA.U !UP0, `(.L_x_1) ;  /* 0xfffffff908507547 */ /* 0x000ff6000b83ffff */
.L_x_0:
[----:B------:R-:W0:Y:S01]  /*0ec0*/  S2R R3, SR_TID.X ;  /* 0x0000000000037919 */ /* 0x000e220000002100 */
[----:B------:R-:W1:Y:S01]  /*0ed0*/  S2UR UR5, SR_CgaCtaId ;  /* 0x00000000000579c3 */ /* 0x000e620000008800 */
[C---:B------:R-:W-:Y:S01]  /*0ee0*/  FSETP.GT.AND P0, PT, |R29|.reuse, 8.50705917302346158658e+37, PT ;  /* 0x7e8000001d00780b */ /* 0x040fe20003f04200 */
[----:B------:R-:W-:Y:S01]  /*0ef0*/  UMOV UR4, 0x400 ;  /* 0x0000040000047882 */ /* 0x000fe20000000000 */
[C---:B------:R-:W-:Y:S01]  /*0f00*/  FSETP.GEU.AND P3, PT, |R29|.reuse, 1.175494350822287508e-38, PT ;  /* 0x008000001d00780b */ /* 0x040fe20003f6e200 */
[C---:B------:R-:W-:Y:S01]  /*0f10*/  FMUL R4, R29.reuse, 8388608 ;  /* 0x4b0000001d047820 */ /* 0x040fe20000400000 */
[----:B------:R-:W-:Y:S01]  /*0f20*/  FSETP.GEU.AND P2, PT, R29, 1.175494350822287508e-38, PT ;  /* 0x008000001d00780b */ /* 0x000fe20003f4e000 */
[C---:B------:R-:W-:Y:S01]  /*0f30*/  FMUL R5, R30.reuse, 8388608 ;  /* 0x4b0000001e057820 */ /* 0x040fe20000400000 */
[----:B------:R-:W-:Y:S01]  /*0f40*/  FSETP.GEU.AND P1, PT, R30, 1.175494350822287508e-38, PT ;  /* 0x008000001e00780b */ /* 0x000fe20003f2e000 */
[----:B------:R-:W-:Y:S01]  /*0f50*/  IMAD.MOV.U32 R22, RZ, RZ, R14 ;  /* 0x000000ffff167224 */ /* 0x000fe200078e000e */
[----:B------:R-:W-:Y:S01]  /*0f60*/  FSEL R4, R4, R29, !P2 ;  /* 0x0000001d04047208 */ /* 0x000fe20005000000 */
[----:B------:R-:W-:Y:S01]  /*0f70*/  IMAD.MOV.U32 R19, RZ, RZ, R10 ;  /* 0x000000ffff137224 */ /* 0x000fe200078e000a */
[----:B------:R-:W-:Y:S01]  /*0f80*/  FSEL R5, R5, R30, !P1 ;  /* 0x0000001e05057208 */ /* 0x000fe20004800000 */
[----:B------:R-:W-:Y:S01]  /*0f90*/  BAR.SYNC.DEFER_BLOCKING 0x0 ;  /* 0x0000000000007b1d */ /* 0x000fe20000010000 */
[----:B------:R-:W-:Y:S01]  /*0fa0*/  MOV R25, R11 ;  /* 0x0000000b00197202 */ /* 0x000fe20000000f00 */
[----:B------:R-:W-:Y:S01]  /*0fb0*/  @P0 FMUL R29, R29, 0.25 ;  /* 0x3e8000001d1d0820 */ /* 0x000fe20000400000 */
[----:B------:R-:W-:Y:S01]  /*0fc0*/  FSEL R11, RZ, -23, P2 ;  /* 0xc1b80000ff0b7808 */ /* 0x000fe20001000000 */
[----:B------:R-:W-:Y:S01]  /*0fd0*/  @P0 FMUL R15, R15, 0.25 ;  /* 0x3e8000000f0f0820 */ /* 0x000fe20000400000 */
[----:B------:R-:W-:Y:S01]  /*0fe0*/  FSETP.GEU.AND P2, PT, |R30|, 1.175494350822287508e-38, PT ;  /* 0x008000001e00780b */ /* 0x000fe20003f4e200 */
[----:B------:R-:W-:Y:S01]  /*0ff0*/  @!P3 FMUL R29, R29, 16777216 ;  /* 0x4b8000001d1db820 */ /* 0x000fe20000400000 */
[----:B------:R-:W-:Y:S01]  /*1000*/  IADD3 R21, PT, PT, R4, -0x3f3504f3, RZ ;  /* 0xc0cafb0d04157810 */ /* 0x000fe20007ffe0ff */
[----:B------:R-:W-:Y:S01]  /*1010*/  @P0 FMUL R25, R25, 0.25 ;  /* 0x3e80000019190820 */ /* 0x000fe20000400000 */
[----:B------:R-:W-:Y:S01]  /*1020*/  MOV R14, R8 ;  /* 0x00000008000e7202 */ /* 0x000fe20000000f00 */
[----:B------:R-:W2:Y:S01]  /*1030*/  MUFU.RCP R26, R29 ;  /* 0x0000001d001a7308 */ /* 0x000ea20000001000 */
[----:B------:R-:W-:Y:S01]  /*1040*/  LOP3.LUT R21, R21, 0xff800000, RZ, 0xc0, !PT ;  /* 0xff80000015157812 */ /* 0x000fe200078ec0ff */
[----:B-1----:R-:W-:Y:S01]  /*1050*/  ULEA UR7, UR5, UR4, 0x18 ;  /* 0x0000000405077291 */ /* 0x002fe2000f8ec0ff */
[----:B------:R-:W-:Y:S01]  /*1060*/  @!P3 FMUL R25, R25, 16777216 ;  /* 0x4b8000001919b820 */ /* 0x000fe20000400000 */
[----:B------:R-:W-:Y:S01]  /*1070*/  @P0 FMUL R19, R19, 0.25 ;  /* 0x3e80000013130820 */ /* 0x000fe20000400000 */
[----:B------:R-:W-:Y:S01]  /*1080*/  I2FP.F32.S32 R20, R21 ;  /* 0x0000001500147245 */ /* 0x000fe20000201400 */
[----:B------:R-:W-:Y:S01]  /*1090*/  @P0 FMUL R22, R22, 0.25 ;  /* 0x3e80000016160820 */ /* 0x000fe20000400000 */
[----:B------:R-:W-:Y:S01]  /*10a0*/  @!P3 FMUL R15, R15, 16777216 ;  /* 0x4b8000000f0fb820 */ /* 0x000fe20000400000 */
[----:B------:R-:W-:Y:S01]  /*10b0*/  @!P3 FMUL R19, R19, 16777216 ;  /* 0x4b8000001313b820 */ /* 0x000fe20000400000 */
[C---:B0-----:R-:W-:Y:S01]  /*10c0*/  LOP3.LUT R7, R3.reuse, 0x8, RZ, 0xc0, !PT ;  /* 0x0000000803077812 */ /* 0x041fe200078ec0ff */
[----:B------:R-:W-:Y:S01]  /*10d0*/  IMAD.SHL.U32 R27, R3, 0x40, RZ ;  /* 0x00000040031b7824 */ /* 0x000fe200078e00ff */
[----:B------:R-:W-:Y:S01]  /*10e0*/  SHF.R.S32.HI R6, RZ, 0x5, R3 ;  /* 0x00000005ff067819 */ /* 0x000fe20000011403 */
[----:B------:R-:W-:Y:S01]  /*10f0*/  @!P3 FMUL R22, R22, 16777216 ;  /* 0x4b8000001616b820 */ /* 0x000fe20000400000 */
[----:B------:R-:W-:Y:S01]  /*1100*/  LEA.HI R23, R7, UR7, RZ, 0x1f ;  /* 0x0000000707177c11 */ /* 0x000fe2000f8ff8ff */
[----:B------:R-:W0:Y:S01]  /*1110*/  LDCU.64 UR4, c[0x0][0x3e0] ;  /* 0x00007c00ff0477ac */ /* 0x000e220008000a00 */
[----:B------:R-:W-:-:S02]  /*1120*/  FSEL R7, RZ, -23, P1 ;  /* 0xc1b80000ff077808 */ /* 0x000fc40000800000 */
[----:B------:R-:W-:Y:S01]  /*1130*/  FSETP.GT.AND P1, PT, |R30|, 8.50705917302346158658e+37, PT ;  /* 0x7e8000001e00780b */ /* 0x000fe20003f24200 */
[----:B--2---:R-:W-:Y:S01]  /*1140*/  FMUL R19, R26, R19 ;  /* 0x000000131a137220 */ /* 0x004fe20000400000 */
[----:B------:R-:W-:Y:S01]  /*1150*/  SGXT R6, R6, 0x1 ;  /* 0x000000010606781a */ /* 0x000fe20000000200 */
[----:B------:R-:W-:Y:S01]  /*1160*/  FMUL R22, R26, R22 ;  /* 0x000000161a167220 */ /* 0x000fe20000400000 */
[----:B------:R-:W-:Y:S02]  /*1170*/  SHF.L.U32 R2, R3, 0x1, RZ ;  /* 0x0000000103027819 */ /* 0x000fe400000006ff */
[----:B------:R-:W-:Y:S02]  /*1180*/  LOP3.LUT R17, R6, 0x204, RZ, 0xc0, !PT ;  /* 0x0000020406117812 */ /* 0x000fe400078ec0ff */
[----:B------:R-:W-:Y:S02]  /*1190*/  IADD3 R6, PT, PT, R5, -0x3f3504f3, RZ ;  /* 0xc0cafb0d05067810 */ /* 0x000fe40007ffe0ff */
[----:B------:R-:W-:-:S02]  /*11a0*/  SHF.R.S32.HI R8, RZ, 0x4, R3 ;  /* 0x00000004ff087819 */ /* 0x000fc40000011403 */
[----:B------:R-:W-:Y:S01]  /*11b0*/  LOP3.LUT R16, R6, 0xff800000, RZ, 0xc0, !PT ;  /* 0xff80000006107812 */ /* 0x000fe200078ec0ff */
[----:B------:R-:W-:Y:S01]  /*11c0*/  @P1 FMUL R30, R30, 0.25 ;  /* 0x3e8000001e1e1820 */ /* 0x000fe20000400000 */
[----:B------:R-:W-:Y:S01]  /*11d0*/  LOP3.LUT R10, R17, 0x3c, R2, 0x78, !PT ;  /* 0x0000003c110a7812 */ /* 0x000fe200078e7802 */
[----:B------:R-:W-:Y:S01]  /*11e0*/  FMUL R17, R26, R25 ;  /* 0x000000191a117220 */ /* 0x000fe20000400000 */
[-C--:B------:R-:W-:Y:S01]  /*11f0*/  I2FP.F32.S32 R6, R16.reuse ;  /* 0x0000001000067245 */ /* 0x080fe20000201400 */
[----:B------:R-:W-:Y:S01]  /*1200*/  @!P2 FMUL R30, R30, 16777216 ;  /* 0x4b8000001e1ea820 */ /* 0x000fe20000400000 */
[----:B------:R-:W-:Y:S01]  /*1210*/  IADD3 R16, PT, PT, R5, -R16, RZ ;  /* 0x8000001005107210 */ /* 0x000fe20007ffe0ff */
[----:B------:R-:W-:Y:S01]  /*1220*/  @P1 FMUL R9, R9, 0.25 ;  /* 0x3e80000009091820 */ /* 0x000fe20000400000 */
[----:B------:R-:W-:Y:S01]  /*1230*/  LOP3.LUT R28, R3, 0x10, RZ, 0xc0, !PT ;  /* 0x00000010031c7812 */ /* 0x000fe200078ec0ff */
[----:B------:R-:W-:Y:S01]  /*1240*/  FFMA.FTZ R7, R6, 1.1920928955078125e-07, R7 ;  /* 0x3400000006077823 */ /* 0x000fe20000010007 */
[----:B------:R-:W-:Y:S01]  /*1250*/  SGXT R8, R8, 0x1 ;  /* 0x000000010808781a */ /* 0x000fe20000000200 */
[----:B------:R-:W1:Y:S01]  /*1260*/  MUFU.RCP R30, R30 ;  /* 0x0000001e001e7308 */ /* 0x000e620000001000 */
[----:B------:R-:W-:Y:S01]  /*1270*/  LOP3.LUT R10, R10, 0x40, R27, 0xf8, !PT ;  /* 0x000000400a0a7812 */ /* 0x000fe200078ef81b */
[----:B------:R-:W-:Y:S01]  /*1280*/  FADD R16, R16, -1 ;  /* 0xbf80000010107421 */ /* 0x000fe20000000000 */
[----:B------:R-:W-:Y:S01]  /*1290*/  MOV R27, 0x3dc6b27f ;  /* 0x3dc6b27f001b7802 */ /* 0x000fe20000000f00 */
[----:B------:R-:W-:Y:S01]  /*12a0*/  FFMA.FTZ R6, R20, 1.1920928955078125e-07, R11 ;  /* 0x3400000014067823 */ /* 0x000fe2000001000b */
[----:B------:R-:W-:Y:S01]  /*12b0*/  SHF.R.S32.HI R25, RZ, 0x3, R3 ;  /* 0x00000003ff197819 */ /* 0x000fe20000011403 */
[----:B------:R-:W-:Y:S01]  /*12c0*/  FMUL R20, R26, R15 ;  /* 0x0000000f1a147220 */ /* 0x000fe20000400000 */
[----:B------:R-:W-:Y:S01]  /*12d0*/  LOP3.LUT R18, R8, 0x204, RZ, 0xc0, !PT ;  /* 0x0000020408127812 */ /* 0x000fe200078ec0ff */
[----:B------:R-:W-:Y:S01]  /*12e0*/  IMAD R8, R28, 0x4, R23 ;  /* 0x000000041c087824 */ /* 0x000fe200078e0217 */
[----:B------:R-:W-:Y:S01]  /*12f0*/  SGXT R25, R25, 0x1 ;  /* 0x000000011919781a */ /* 0x000fe20000000200 */
[----:B------:R-:W-:Y:S01]  /*1300*/  FFMA.FTZ R15, R16, R27, -0.16845393180847167969 ;  /* 0xbe2c7f30100f7423 */ /* 0x000fe2000001001b */
[----:B------:R-:W-:Y:S01]  /*1310*/  IADD3 R23, PT, PT, R4, -R21, RZ ;  /* 0x8000001504177210 */ /* 0x000fe20007ffe0ff */
[----:B------:R-:W-:-:S02]  /*1320*/  IMAD.SHL.U32 R11, R3, 0x8, RZ ;  /* 0x00000008030b7824 */ /* 0x000fc400078e00ff */
[----:B------:R-:W-:Y:S01]  /*1330*/  @P1 FMUL R14, R14, 0.25 ;  /* 0x3e8000000e0e1820 */ /* 0x000fe20000400000 */
[----:B------:R-:W-:Y:S01]  /*1340*/  @P1 FMUL R12, R12, 0.25 ;  /* 0x3e8000000c0c1820 */ /* 0x000fe20000400000 */
[----:B------:R-:W-:Y:S01]  /*1350*/  @P1 FMUL R13, R13, 0.25 ;  /* 0x3e8000000d0d1820 */ /* 0x000fe20000400000 */
[----:B------:R-:W-:Y:S01]  /*1360*/  LOP3.LUT R26, R25, 0x140, RZ, 0xc0, !PT ;  /* 0x00000140191a7812 */ /* 0x000fe200078ec0ff */
[----:B------:R-:W-:Y:S01]  /*1370*/  FFMA.FTZ R21, R16, R15, 0.1716887056827545166 ;  /* 0x3e2fcf2a10157423 */ /* 0x000fe2000001000f */
[----:B------:R-:W-:Y:S01]  /*1380*/  FADD R15, R23, -1 ;  /* 0xbf800000170f7421 */ /* 0x000fe20000000000 */
[----:B------:R-:W-:Y:S01]  /*1390*/  @!P2 FMUL R9, R9, 16777216 ;  /* 0x4b8000000909a820 */ /* 0x000fe20000400000 */
[----:B------:R-:W-:Y:S01]  /*13a0*/  @!P2 FMUL R14, R14, 16777216 ;  /* 0x4b8000000e0ea820 */ /* 0x000fe20000400000 */
[----:B------:R-:W-:Y:S01]  /*13b0*/  @!P2 FMUL R12, R12, 16777216 ;  /* 0x4b8000000c0ca820 */ /* 0x000fe20000400000 */
[----:B------:R-:W-:Y:S01]  /*13c0*/  @!P2 FMUL R13, R13, 16777216 ;  /* 0x4b8000000d0da820 */ /* 0x000fe20000400000 */
[----:B------:R-:W-:Y:S01]  /*13d0*/  LOP3.LUT R28, R26, 0x38, R11, 0xf8, !PT ;  /* 0x000000381a1c7812 */ /* 0x000fe200078ef80b */
[C---:B------:R-:W-:Y:S01]  /*13e0*/  FFMA.FTZ R26, R15.reuse, R27, -0.16845393180847167969 ;  /* 0xbe2c7f300f1a7423 */ /* 0x040fe2000001001b */
[C---:B-1----:R-:W-:Y:S01]  /*13f0*/  FMUL R9, R30.reuse, R9 ;  /* 0x000000091e097220 */ /* 0x042fe20000400000 */
[C---:B------:R-:W-:Y:S01]  /*1400*/  FMUL R14, R30.reuse, R14 ;  /* 0x0000000e1e0e7220 */ /* 0x040fe20000400000 */
[C---:B------:R-:W-:Y:S01]  /*1410*/  FMUL R23, R30.reuse, R12 ;  /* 0x0000000c1e177220 */ /* 0x040fe20000400000 */
[----:B------:R-:W-:Y:S01]  /*1420*/  FMUL R30, R30, R13 ;  /* 0x0000000d1e1e7220 */ /* 0x000fe20000400000 */
[----:B------:R-:W-:Y:S01]  /*1430*/  FFMA.FTZ R26, R15, R26, 0.1716887056827545166 ;  /* 0x3e2fcf2a0f1a7423 */ /* 0x000fe2000001001a */
[----:B------:R-:W-:Y:S01]  /*1440*/  FFMA.FTZ R21, R16, R21, -0.17900948226451873779 ;  /* 0xbe374e4310157423 */ /* 0x000fe20000010015 */
[----:B------:R-:W-:Y:S01]  /*1450*/  F2FP.BF16.F32.PACK_AB R19, R19, R22 ;  /* 0x000000161313723e */ /* 0x000fe200000010ff */
[----:B------:R-:W1:Y:S01]  /*1460*/  LDC.64 R12, c[0x0][0x398] ;  /* 0x0000e600ff0c7b82 */ /* 0x000e620000000a00 */
[----:B------:R-:W-:Y:S01]  /*1470*/  FFMA.FTZ R26, R15, R26, -0.17900948226451873779 ;  /* 0xbe374e430f1a7423 */ /* 0x000fe2000001001a */
[----:B------:R-:W-:Y:S01]  /*1480*/  F2FP.BF16.F32.PACK_AB R23, R14, R23 ;  /* 0x000000170e17723e */ /* 0x000fe200000010ff */
[----:B------:R-:W-:Y:S01]  /*1490*/  FFMA.FTZ R21, R16, R21, 0.20512372255325317383 ;  /* 0x3e520bf410157423 */ /* 0x000fe20000010015 */
[----:B------:R-:W-:Y:S01]  /*14a0*/  F2FP.BF16.F32.PACK_AB R9, R9, R30 ;  /* 0x0000001e0909723e */ /* 0x000fe200000010ff */
[----:B------:R-:W-:Y:S01]  /*14b0*/  FFMA.FTZ R26, R15, R26, 0.20512372255325317383 ;  /* 0x3e520bf40f1a7423 */ /* 0x000fe2000001001a */
[----:B------:R-:W-:Y:S01]  /*14c0*/  F2FP.BF16.F32.PACK_AB R17, R17, R20 ;  /* 0x000000141111723e */ /* 0x000fe200000010ff */
[----:B------:R-:W-:Y:S01]  /*14d0*/  STS [R10+UR7], R23 ;  /* 0x000000170a007988 */ /* 0x000fe20008000807 */
[----:B------:R-:W-:Y:S01]  /*14e0*/  LOP3.LUT R14, R10, 0x40, RZ, 0x3c, !PT ;  /* 0x000000400a0e7812 */ /* 0x000fe200078e3cff */
[C---:B------:R-:W-:Y:S01]  /*14f0*/  FFMA.FTZ R21, R16.reuse, R21, -0.24046532809734344482 ;  /* 0xbe763c8b10157423 */ /* 0x040fe20000010015 */
[----:B------:R-:W-:Y:S01]  /*1500*/  FFMA.FTZ R26, R15, R26, -0.24046532809734344482 ;  /* 0xbe763c8b0f1a7423 */ /* 0x000fe2000001001a */
[----:B------:R2:W-:Y:S01]  /*1510*/  STS [R10+UR7+0x80], R9 ;  /* 0x000080090a007988 */ /* 0x0005e20008000807 */
[----:B------:R-:W-:Y:S01]  /*1520*/  LOP3.LUT R33, R3, 0x20, RZ, 0xc0, !PT ;  /* 0x0000002003217812 */ /* 0x000fe200078ec0ff */
[C---:B------:R-:W-:Y:S01]  /*1530*/  FFMA.FTZ R21, R16.reuse, R21, 0.28857114911079406738 ;  /* 0x3e93bf9910157423 */ /* 0x040fe20000010015 */
[----:B------:R-:W-:Y:S01]  /*1540*/  FFMA.FTZ R26, R15, R26, 0.28857114911079406738 ;  /* 0x3e93bf990f1a7423 */ /* 0x000fe2000001001a */
[----:B------:R3:W-:Y:S01]  /*1550*/  STS [R14+UR7+0x100], R19 ;  /* 0x000100130e007988 */ /* 0x0007e20008000807 */
[----:B------:R-:W-:Y:S01]  /*1560*/  LEA R18, R33, R18, 0x2 ;  /* 0x0000001221127211 */ /* 0x000fe200078e10ff */
[----:B------:R-:W-:Y:S01]  /*1570*/  FFMA.FTZ R21, R16, R21, -0.36067417263984680176 ;  /* 0xbeb8aa4910157423 */ /* 0x000fe20000010015 */
[C---:B------:R-:W-:Y:S01]  /*1580*/  FFMA.FTZ R26, R15.reuse, R26, -0.36067417263984680176 ;  /* 0xbeb8aa490f1a7423 */ /* 0x040fe2000001001a */
[----:B------:R-:W-:Y:S01]  /*1590*/  STS [R14+UR7+0x180], R17 ;  /* 0x000180110e007988 */ /* 0x000fe20008000807 */
[----:B------:R-:W-:Y:S01]  /*15a0*/  LOP3.LUT R25, R28, 0x40, R3, 0x78, !PT ;  /* 0x000000401c197812 */ /* 0x000fe200078e7803 */
[----:B------:R-:W-:Y:S01]  /*15b0*/  FFMA.FTZ R21, R16, R21, 0.48089820146560668945 ;  /* 0x3ef6384a10157423 */ /* 0x000fe20000010015 */
[----:B------:R-:W-:Y:S01]  /*15c0*/  FFMA.FTZ R26, R15, R26, 0.48089820146560668945 ;  /* 0x3ef6384a0f1a7423 */ /* 0x000fe2000001001a */
[----:B------:R-:W4:Y:S01]  /*15d0*/  LDC R28, c[0x0][0x3e8] ;  /* 0x0000fa00ff1c7b82 */ /* 0x000f220000000800 */
[----:B------:R-:W-:Y:S01]  /*15e0*/  ISETP.GE.U32.AND P3, PT, R5, 0x7f800000, PT ;  /* 0x7f8000000500780c */ /* 0x000fe20003f66070 */
[----:B------:R-:W-:-:S06]  /*15f0*/  IMAD.IADD R18, R18, 0x1, R25 ;  /* 0x0000000112127824 */ /* 0x000fcc00078e0219 */
[----:B------:R-:W-:Y:S01]  /*1600*/  BAR.SYNC.DEFER_BLOCKING 0x0 ;  /* 0x0000000000007b1d */ /* 0x000fe20000010000 */
[----:B------:R-:W-:Y:S01]  /*1610*/  FFMA.FTZ R21, R16, R21, -0.72134751081466674805 ;  /* 0xbf38aa3b10157423 */ /* 0x000fe20000010015 */
[C---:B------:R-:W-:Y:S01]  /*1620*/  FFMA.FTZ R26, R15.reuse, R26, -0.72134751081466674805 ;  /* 0xbf38aa3b0f1a7423 */ /* 0x040fe2000001001a */
[----:B------:R-:W-:Y:S01]  /*1630*/  ISETP.GE.U32.AND P1, PT, R4, 0x7f800000, PT ;  /* 0x7f8000000400780c */ /* 0x000fe20003f26070 */
[----:B0-----:R-:W-:Y:S01]  /*1640*/  UIMAD UR4, UR6, UR4, URZ ;  /* 0x00000004060472a4 */ /* 0x001fe2000f8e02ff */
[----:B------:R-:W-:Y:S01]  /*1650*/  FMUL R21, R16, R21 ;  /* 0x0000001510157220 */ /* 0x000fe20000400000 */
[----:B--2---:R-:W-:Y:S01]  /*1660*/  LOP3.LUT R10, R18, 0x4, RZ, 0x3c, !PT ;  /* 0x00000004120a7812 */ /* 0x004fe200078e3cff */
[----:B------:R-:W-:Y:S01]  /*1670*/  FMUL R26, R15, R26 ;  /* 0x0000001a0f1a7220 */ /* 0x000fe20000400000 */
[----:B------:R-:W-:Y:S01]  /*1680*/  LOP3.LUT P0, RZ, R3, 0x60, RZ, 0xc0, !PT ;  /* 0x0000006003ff7812 */ /* 0x000fe2000780c0ff */
[C---:B------:R-:W-:Y:S01]  /*1690*/  FMUL R21, R16.reuse, R21 ;  /* 0x0000001510157220 */ /* 0x040fe20000400000 */
[----:B------:R-:W-:Y:S01]  /*16a0*/  USHF.L.U32 UR8, UR4, 0x1, URZ ;  /* 0x0000000104087899 */ /* 0x000fe200080006ff */
[----:B------:R-:W-:Y:S01]  /*16b0*/  FMUL R26, R15, R26 ;  /* 0x0000001a0f1a7220 */ /* 0x000fe20000400000 */
[----:B------:R-:W-:Y:S01]  /*16c0*/  FSETP.NEU.AND P2, PT, R5, RZ, PT ;  /* 0x000000ff0500720b */ /* 0x000fe20003f4d000 */
[----:B------:R-:W-:Y:S01]  /*16d0*/  FFMA.FTZ R16, R16, 1.4426950216293334961, R21 ;  /* 0x3fb8aa3b10107823 */ /* 0x000fe20000010015 */
[----:B------:R-:W-:Y:S01]  /*16e0*/  LOP3.LUT R21, R11, 0x38, RZ, 0xc0, !PT ;  /* 0x000000380b157812 */ /* 0x000fe200078ec0ff */
[----:B------:R-:W-:Y:S01]  /*16f0*/  FFMA.FTZ R11, R15, 1.4426950216293334961, R26 ;  /* 0x3fb8aa3b0f0b7823 */ /* 0x000fe2000001001a */
[----:B------:R-:W-:Y:S01]  /*1700*/  LOP3.LUT R2, R2, 0x78, RZ, 0xc0, !PT ;  /* 0x0000007802027812 */ /* 0x000fe200078ec0ff */
[----:B------:R-:W-:Y:S01]  /*1710*/  FADD R15, R7, R16 ;  /* 0x00000010070f7221 */ /* 0x000fe20000000000 */
[----:B------:R-:W-:Y:S01]  /*1720*/  IADD3 R8, PT, PT, R21, R8, RZ ;  /* 0x0000000815087210 */ /* 0x000fe20007ffe0ff */
[----:B---3--:R-:W-:Y:S01]  /*1730*/  FADD R19, R6, R11 ;  /* 0x0000000b06137221 */ /* 0x008fe20000000000 */
[----:B------:R-:W-:Y:S01]  /*1740*/  SHF.R.U32.HI R11, RZ, 0x5, R3 ;  /* 0x00000005ff0b7819 */ /* 0x000fe20000011603 */
[----:B------:R-:W-:Y:S01]  /*1750*/  IMAD R3, R0, UR5, RZ ;  /* 0x0000000500037c24 */ /* 0x000fe2000f8e02ff */
[----:B------:R-:W-:Y:S01]  /*1760*/  @P3 MOV R6, 0x7f800000 ;  /* 0x7f80000000063802 */ /* 0x000fe20000000f00 */
[----:B------:R-:W-:Y:S01]  /*1770*/  UIMAD.WIDE UR4, UR4, 0x2, URZ ;  /* 0x00000002040478a5 */ /* 0x000fe2000f8e02ff */
[----:B------:R-:W0:Y:S01]  /*1780*/  LDS R9, [R18+UR7] ;  /* 0x0000000712097984 */ /* 0x000e220008000800 */
[----:B------:R-:W-:Y:S01]  /*1790*/  SGXT.U32 R11, R11, 0x2 ;  /* 0x000000020b0b781a */ /* 0x000fe20000000000 */
[----:B------:R-:W-:-:S02]  /*17a0*/  IMAD.SHL.U32 R7, R3, 0x2, RZ ;  /* 0x0000000203077824 */ /* 0x000fc400078e00ff */
[----:B------:R-:W-:Y:S01]  /*17b0*/  @P3 FFMA.FTZ R15, R5, R6, +INF ;  /* 0x7f800000050f3423 */ /* 0x000fe20000010006 */
[----:B------:R2:W3:Y:S01]  /*17c0*/  LDS R14, [R10+UR7] ;  /* 0x000000070a0e7984 */ /* 0x0004e20008000800 */
[----:B------:R-:W-:Y:S01]  /*17d0*/  IMAD.HI R6, R3, 0x2, RZ ;  /* 0x0000000203067827 */ /* 0x000fe200078e02ff */
[----:B------:R-:W-:Y:S02]  /*17e0*/  @P1 MOV R5, 0x7f800000 ;  /* 0x7f80000000051802 */ /* 0x000fe40000000f00 */
[----:B-1----:R-:W-:Y:S01]  /*17f0*/  IADD3 R20, P3, P4, R7, UR8, R12 ;  /* 0x0000000807147c10 */ /* 0x002fe2000fc7e00c */
[----:B----4-:R-:W-:Y:S01]  /*1800*/  IMAD R11, R11, R28, RZ ;  /* 0x0000001c0b0b7224 */ /* 0x010fe200078e02ff */
[----:B------:R-:W1:Y:S01]  /*1810*/  LDCU UR4, c[0x0][0x3ec] ;  /* 0x00007d80ff0477ac */ /* 0x000e620008000800 */
[----:B------:R-:W-:Y:S01]  /*1820*/  @P1 FFMA.FTZ R19, R4, R5, +INF ;  /* 0x7f80000004131423 */ /* 0x000fe20000010005 */
[----:B------:R-:W-:Y:S02]  /*1830*/  IADD3.X R22, PT, PT, R6, UR5, R13, P3, P4 ;  /* 0x0000000506167c10 */ /* 0x000fe40009fe840d */
[----:B------:R-:W-:-:S02]  /*1840*/  LEA R3, R28, R11, 0x2 ;  /* 0x0000000b1c037211 */ /* 0x000fc400078e10ff */
[-C--:B--2---:R-:W-:Y:S02]  /*1850*/  LEA R10, P4, R11, R20.reuse, 0x1 ;  /* 0x000000140b0a7211 */ /* 0x084fe400078808ff */
[----:B------:R-:W-:Y:S01]  /*1860*/  LEA R12, P1, R3, R20, 0x1 ;  /* 0x00000014030c7211 */ /* 0x000fe200078208ff */
[C---:B------:R-:W-:Y:S01]  /*1870*/  IMAD R7, R28.reuse, 0x4, R3 ;  /* 0x000000041c077824 */ /* 0x040fe200078e0203 */
[-C--:B------:R-:W-:Y:S02]  /*1880*/  LEA.HI.X.SX32 R11, R11, R22.reuse, 0x1, P4 ;  /* 0x000000160b0b7211 */ /* 0x080fe400020f0eff */
[----:B------:R-:W-:Y:S02]  /*1890*/  LEA.HI.X.SX32 R13, R3, R22, 0x1, P1 ;  /* 0x00000016030d7211 */ /* 0x000fe400008f0eff */
[----:B------:R-:W-:Y:S02]  /*18a0*/  LEA R18, R28, R7, 0x2 ;  /* 0x000000071c127211 */ /* 0x000fe400078e10ff */
[----:B------:R-:W-:-:S02]  /*18b0*/  LEA R16, P4, R7, R20, 0x1 ;  /* 0x0000001407107211 */ /* 0x000fc400078808ff */
[C---:B------:R-:W-:Y:S01]  /*18c0*/  LEA R6, P5, R18.reuse, R20, 0x1 ;  /* 0x0000001412067211 */ /* 0x040fe200078a08ff */
[----:B-1----:R-:W-:Y:S01]  /*18d0*/  UIMAD UR4, UR6, UR4, URZ ;  /* 0x00000004060472a4 */ /* 0x002fe2000f8e02ff */
[-C--:B------:R-:W-:Y:S02]  /*18e0*/  LEA.HI.X.SX32 R17, R7, R22.reuse, 0x1, P4 ;  /* 0x0000001607117211 */ /* 0x080fe400020f0eff */
[----:B------:R-:W-:Y:S01]  /*18f0*/  LEA.HI.X.SX32 R7, R18, R22, 0x1, P5 ;  /* 0x0000001612077211 */ /* 0x000fe200028f0eff */
[----:B------:R-:W-:Y:S01]  /*1900*/  USHF.L.U32 UR6, UR4, 0x2, URZ ;  /* 0x0000000204067899 */ /* 0x000fe200080006ff */
[----:B------:R-:W-:Y:S01]  /*1910*/  FSETP.NEU.AND P3, PT, R4, RZ, PT ;  /* 0x000000ff0400720b */ /* 0x000fe20003f6d000 */
[----:B------:R-:W-:Y:S01]  /*1920*/  UIMAD.WIDE UR4, UR4, 0x4, URZ ;  /* 0x00000004040478a5 */ /* 0x000fe2000f8e02ff */
[----:B------:R-:W-:Y:S01]  /*1930*/  FSEL R18, R15, -INF , P2 ;  /* 0xff8000000f127808 */ /* 0x000fe20001000000 */
[----:B------:R-:W1:Y:S01]  /*1940*/  LDC.64 R4, c[0x0][0x3a0] ;  /* 0x0000e800ff047b82 */ /* 0x000e620000000a00 */
[----:B------:R-:W-:Y:S01]  /*1950*/  FSEL R19, R19, -INF , P3 ;  /* 0xff80000013137808 */ /* 0x000fe20001800000 */
[----:B0-----:R0:W-:Y:S02]  /*1960*/  STG.E.U16 desc[UR10][R10.64], R9 ;  /* 0x000000090a007986 */ /* 0x0011e4000c10150a */
[----:B------:R-:W-:Y:S01]  /*1970*/  FFMA R18, R18, 0.69314718246459960938, R31 ;  /* 0x3f31721812127823 */ /* 0x000fe2000000001f */
[C---:B------:R-:W-:Y:S01]  /*1980*/  SHF.L.U32 R3, R0.reuse, 0x2, RZ ;  /* 0x0000000200037819 */ /* 0x040fe200000006ff */
[----:B------:R-:W-:Y:S01]  /*1990*/  FFMA R19, R19, 0.69314718246459960938, R24 ;  /* 0x3f31721813137823 */ /* 0x000fe20000000018 */
[----:B---3--:R2:W-:Y:S01]  /*19a0*/  STG.E.U16 desc[UR10][R12.64], R14 ;  /* 0x0000000e0c007986 */ /* 0x0085e2000c10150a */
[----:B------:R-:W-:Y:S01]  /*19b0*/  IMAD.HI R0, R0, 0x4, RZ ;  /* 0x0000000400007827 */ /* 0x000fe200078e02ff */
[----:B0-----:R-:W-:-:S02]  /*19c0*/  PRMT R11, R9, 0x7632, R11 ;  /* 0x00007632090b7816 */ /* 0x001fc4000000000b */
[----:B--2---:R-:W-:-:S03]  /*19d0*/  PRMT R13, R14, 0x7632, R13 ;  /* 0x000076320e0d7816 */ /* 0x004fc6000000000d */
[----:B------:R0:W-:Y:S04]  /*19e0*/  STG.E.U16 desc[UR10][R16.64], R11 ;  /* 0x0000000b10007986 */ /* 0x0001e8000c10150a */
[----:B------:R0:W-:Y:S01]  /*19f0*/  STG.E.U16 desc[UR10][R6.64], R13 ;  /* 0x0000000d06007986 */ /* 0x0001e2000c10150a */
[----:B------:R-:W-:Y:S01]  /*1a00*/  BAR.SYNC.DEFER_BLOCKING 0x0 ;  /* 0x0000000000007b1d */ /* 0x000fe20000010000 */
[----:B-1----:R-:W-:-:S04]  /*1a10*/  IADD3 R4, P1, P2, R3, UR6, R4 ;  /* 0x0000000603047c10 */ /* 0x002fc8000fa3e004 */
[----:B------:R-:W-:Y:S01]  /*1a20*/  IADD3.X R5, PT, PT, R0, UR5, R5, P1, P2 ;  /* 0x0000000500057c10 */ /* 0x000fe20008fe4405 */
[----:B------:R0:W-:Y:S02]  /*1a30*/  STS.64 [R2+UR7], R18 ;  /* 0x0000001202007988 */ /* 0x0001e40008000a07 */
[----:B------:R-:W-:Y:S06]  /*1a40*/  BAR.SYNC.DEFER_BLOCKING 0x0 ;  /* 0x0000000000007b1d */ /* 0x000fec0000010000 */
[----:B------:R-:W-:Y:S05]  /*1a50*/  @P0 EXIT ;  /* 0x000000000000094d */ /* 0x000fea0003800000 */
[----:B------:R-:W1:Y:S04]  /*1a60*/  LDS R3, [R8] ;  /* 0x0000000008037984 */ /* 0x000e680000000800 */
[----:B-1----:R-:W-:Y:S01]  /*1a70*/  STG.E desc[UR10][R4.64], R3 ;  /* 0x0000000304007986 */ /* 0x002fe2000c10190a */
[----:B------:R-:W-:Y:S05]  /*1a80*/  EXIT ;  /* 0x000000000000794d */ /* 0x000fea0003800000 */
.L_x_2:
[----:B------:R-:W-:-:S00]  /*1a90*/  BRA `(.L_x_2) ;  /* 0xfffffffc00fc7947 */ /* 0x000fc0000383ffff */
[----:B------:R-:W-:-:S00]  /*1aa0*/  NOP ;  /* 0x0000000000007918 */ /* 0x000fc00000000000 */
        /* <DEDUP_REMOVED lines=13> */
.L_x_3:


//--------------------- .nv.global.init           --------------------------
	.section	.nv.global.init,"aw",@progbits
.nv.global.init:
	.type		_$_str,@object
	.size		_$_str,(.L_0 - _$_str)
_$_str:
        /*0000*/ 	.byte	0x5f, 0x5f, 0x43, 0x55, 0x44, 0x41, 0x5f, 0x46, 0x54, 0x5a, 0x00
.L_0:


//--------------------- .nv.shared.attn_fwd       --------------------------
	.section	.nv.shared.attn_fwd,"aw",@nobits
	.sectionflags	@""
	.align	16
	.zero		1024


//--------------------- .nv.shared.reserved.0     --------------------------
	.section	.nv.shared.reserved.0,"aw",@nobits
	.weak		__nv_reservedSMEM_offset_0_alias
	.size		__nv_reservedSMEM_offset_0_alias, 0, 64
	.other		__nv_reservedSMEM_offset_0_alias,@"STO_CUDA_RESERVED_SHARED STV_DEFAULT"
__nv_reservedSMEM_offset_0_alias:
	.zero		0
	.zero		64


//--------------------- .nv.constant0.attn_fwd    --------------------------
	.section	.nv.constant0.attn_fwd,"a",@progbits
	.sectionflags	@""
	.align	4
.nv.constant0.attn_fwd:
	.zero		1032


//--------------------- SYMBOLS --------------------------

	.type		.nv.reservedSmem.offset0,@object
	.size		.nv.reservedSmem.offset0,0x4
	.type		.nv.reservedSmem.cap,@object
	.size		.nv.reservedSmem.cap,0x4
